//
// Generated by NVIDIA NVVM Compiler
//
// Compiler Build ID: CL-36424714
// Cuda compilation tools, release 13.0, V13.0.88
// Based on NVVM 20.0.0
//

.version 9.0
.target sm_100
.address_size 64

	// .globl	_Z21blob_rearrange_kernelIfEvPKT_PS0_iiiiiii
// _ZZ31correlation_cuda_forward_kernelIfEvPKT_S2_PS0_iiiiiiiiiiiiiiiiiiE8prod_sum has been demoted
// _ZZ22correlation_old_kernelIfEviiiiiiiiiiiiiiiiPKT_S2_PS0_E3sum has been demoted
// _ZZ31correlation_cuda_forward_kernelIdEvPKT_S2_PS0_iiiiiiiiiiiiiiiiiiE8prod_sum has been demoted
// _ZZ22correlation_old_kernelIdEviiiiiiiiiiiiiiiiPKT_S2_PS0_E3sum has been demoted
.extern .shared .align 16 .b8 patch_data_char[];

.visible .entry _Z21blob_rearrange_kernelIfEvPKT_PS0_iiiiiii(
	.param .u64 .ptr .align 1 _Z21blob_rearrange_kernelIfEvPKT_PS0_iiiiiii_param_0,
	.param .u64 .ptr .align 1 _Z21blob_rearrange_kernelIfEvPKT_PS0_iiiiiii_param_1,
	.param .u32 _Z21blob_rearrange_kernelIfEvPKT_PS0_iiiiiii_param_2,
	.param .u32 _Z21blob_rearrange_kernelIfEvPKT_PS0_iiiiiii_param_3,
	.param .u32 _Z21blob_rearrange_kernelIfEvPKT_PS0_iiiiiii_param_4,
	.param .u32 _Z21blob_rearrange_kernelIfEvPKT_PS0_iiiiiii_param_5,
	.param .u32 _Z21blob_rearrange_kernelIfEvPKT_PS0_iiiiiii_param_6,
	.param .u32 _Z21blob_rearrange_kernelIfEvPKT_PS0_iiiiiii_param_7,
	.param .u32 _Z21blob_rearrange_kernelIfEvPKT_PS0_iiiiiii_param_8
)
{
	.reg .pred 	%p<2>;
	.reg .b32 	%r<24>;
	.reg .b32 	%f<2>;
	.reg .b64 	%rd<9>;

	ld.param.u64 	%rd1, [_Z21blob_rearrange_kernelIfEvPKT_PS0_iiiiiii_param_0];
	ld.param.u64 	%rd2, [_Z21blob_rearrange_kernelIfEvPKT_PS0_iiiiiii_param_1];
	ld.param.u32 	%r2, [_Z21blob_rearrange_kernelIfEvPKT_PS0_iiiiiii_param_3];
	ld.param.u32 	%r3, [_Z21blob_rearrange_kernelIfEvPKT_PS0_iiiiiii_param_4];
	ld.param.u32 	%r4, [_Z21blob_rearrange_kernelIfEvPKT_PS0_iiiiiii_param_6];
	ld.param.u32 	%r5, [_Z21blob_rearrange_kernelIfEvPKT_PS0_iiiiiii_param_7];
	ld.param.u32 	%r6, [_Z21blob_rearrange_kernelIfEvPKT_PS0_iiiiiii_param_8];
	mov.u32 	%r7, %ctaid.x;
	mov.u32 	%r8, %ntid.x;
	mov.u32 	%r9, %tid.x;
	mad.lo.s32 	%r1, %r7, %r8, %r9;
	setp.ge.s32 	%p1, %r1, %r4;
	@%p1 bra 	$L__BB0_2;
	cvta.to.global.u64 	%rd3, %rd1;
	cvta.to.global.u64 	%rd4, %rd2;
	mov.u32 	%r10, %ctaid.y;
	mov.u32 	%r11, %ctaid.z;
	mad.lo.s32 	%r12, %r2, %r11, %r10;
	mad.lo.s32 	%r13, %r4, %r12, %r1;
	mul.wide.s32 	%rd5, %r13, 4;
	add.s64 	%rd6, %rd3, %rd5;
	ld.global.f32 	%f1, [%rd6];
	bar.sync 	0;
	div.s32 	%r14, %r1, %r3;
	mul.lo.s32 	%r15, %r14, %r3;
	sub.s32 	%r16, %r1, %r15;
	add.s32 	%r17, %r14, %r5;
	shl.b32 	%r18, %r5, 1;
	add.s32 	%r19, %r18, %r3;
	mad.lo.s32 	%r20, %r6, %r11, %r5;
	add.s32 	%r21, %r20, %r16;
	mad.lo.s32 	%r22, %r17, %r19, %r21;
	mad.lo.s32 	%r23, %r22, %r2, %r10;
	mul.wide.s32 	%rd7, %r23, 4;
	add.s64 	%rd8, %rd4, %rd7;
	st.global.f32 	[%rd8], %f1;
$L__BB0_2:
	ret;

}
	// .globl	_Z31correlation_cuda_forward_kernelIfEvPKT_S2_PS0_iiiiiiiiiiiiiiiiii
.visible .entry _Z31correlation_cuda_forward_kernelIfEvPKT_S2_PS0_iiiiiiiiiiiiiiiiii(
	.param .u64 .ptr .align 1 _Z31correlation_cuda_forward_kernelIfEvPKT_S2_PS0_iiiiiiiiiiiiiiiiii_param_0,
	.param .u64 .ptr .align 1 _Z31correlation_cuda_forward_kernelIfEvPKT_S2_PS0_iiiiiiiiiiiiiiiiii_param_1,
	.param .u64 .ptr .align 1 _Z31correlation_cuda_forward_kernelIfEvPKT_S2_PS0_iiiiiiiiiiiiiiiiii_param_2,
	.param .u32 _Z31correlation_cuda_forward_kernelIfEvPKT_S2_PS0_iiiiiiiiiiiiiiiiii_param_3,
	.param .u32 _Z31correlation_cuda_forward_kernelIfEvPKT_S2_PS0_iiiiiiiiiiiiiiiiii_param_4,
	.param .u32 _Z31correlation_cuda_forward_kernelIfEvPKT_S2_PS0_iiiiiiiiiiiiiiiiii_param_5,
	.param .u32 _Z31correlation_cuda_forward_kernelIfEvPKT_S2_PS0_iiiiiiiiiiiiiiiiii_param_6,
	.param .u32 _Z31correlation_cuda_forward_kernelIfEvPKT_S2_PS0_iiiiiiiiiiiiiiiiii_param_7,
	.param .u32 _Z31correlation_cuda_forward_kernelIfEvPKT_S2_PS0_iiiiiiiiiiiiiiiiii_param_8,
	.param .u32 _Z31correlation_cuda_forward_kernelIfEvPKT_S2_PS0_iiiiiiiiiiiiiiiiii_param_9,
	.param .u32 _Z31correlation_cuda_forward_kernelIfEvPKT_S2_PS0_iiiiiiiiiiiiiiiiii_param_10,
	.param .u32 _Z31correlation_cuda_forward_kernelIfEvPKT_S2_PS0_iiiiiiiiiiiiiiiiii_param_11,
	.param .u32 _Z31correlation_cuda_forward_kernelIfEvPKT_S2_PS0_iiiiiiiiiiiiiiiiii_param_12,
	.param .u32 _Z31correlation_cuda_forward_kernelIfEvPKT_S2_PS0_iiiiiiiiiiiiiiiiii_param_13,
	.param .u32 _Z31correlation_cuda_forward_kernelIfEvPKT_S2_PS0_iiiiiiiiiiiiiiiiii_param_14,
	.param .u32 _Z31correlation_cuda_forward_kernelIfEvPKT_S2_PS0_iiiiiiiiiiiiiiiiii_param_15,
	.param .u32 _Z31correlation_cuda_forward_kernelIfEvPKT_S2_PS0_iiiiiiiiiiiiiiiiii_param_16,
	.param .u32 _Z31correlation_cuda_forward_kernelIfEvPKT_S2_PS0_iiiiiiiiiiiiiiiiii_param_17,
	.param .u32 _Z31correlation_cuda_forward_kernelIfEvPKT_S2_PS0_iiiiiiiiiiiiiiiiii_param_18,
	.param .u32 _Z31correlation_cuda_forward_kernelIfEvPKT_S2_PS0_iiiiiiiiiiiiiiiiii_param_19,
	.param .u32 _Z31correlation_cuda_forward_kernelIfEvPKT_S2_PS0_iiiiiiiiiiiiiiiiii_param_20
)
{
	.reg .pred 	%p<40>;
	.reg .b32 	%r<138>;
	.reg .b32 	%f<186>;
	.reg .b64 	%rd<26>;
	// demoted variable
	.shared .align 4 .b8 _ZZ31correlation_cuda_forward_kernelIfEvPKT_S2_PS0_iiiiiiiiiiiiiiiiiiE8prod_sum[128];
	ld.param.u64 	%rd6, [_Z31correlation_cuda_forward_kernelIfEvPKT_S2_PS0_iiiiiiiiiiiiiiiiii_param_0];
	ld.param.u64 	%rd7, [_Z31correlation_cuda_forward_kernelIfEvPKT_S2_PS0_iiiiiiiiiiiiiiiiii_param_1];
	ld.param.u32 	%r61, [_Z31correlation_cuda_forward_kernelIfEvPKT_S2_PS0_iiiiiiiiiiiiiiiiii_param_4];
	ld.param.u32 	%r62, [_Z31correlation_cuda_forward_kernelIfEvPKT_S2_PS0_iiiiiiiiiiiiiiiiii_param_5];
	ld.param.u32 	%r63, [_Z31correlation_cuda_forward_kernelIfEvPKT_S2_PS0_iiiiiiiiiiiiiiiiii_param_6];
	ld.param.u32 	%r64, [_Z31correlation_cuda_forward_kernelIfEvPKT_S2_PS0_iiiiiiiiiiiiiiiiii_param_7];
	ld.param.u32 	%r65, [_Z31correlation_cuda_forward_kernelIfEvPKT_S2_PS0_iiiiiiiiiiiiiiiiii_param_8];
	ld.param.u32 	%r66, [_Z31correlation_cuda_forward_kernelIfEvPKT_S2_PS0_iiiiiiiiiiiiiiiiii_param_9];
	ld.param.u32 	%r67, [_Z31correlation_cuda_forward_kernelIfEvPKT_S2_PS0_iiiiiiiiiiiiiiiiii_param_10];
	ld.param.u32 	%r68, [_Z31correlation_cuda_forward_kernelIfEvPKT_S2_PS0_iiiiiiiiiiiiiiiiii_param_11];
	ld.param.u32 	%r69, [_Z31correlation_cuda_forward_kernelIfEvPKT_S2_PS0_iiiiiiiiiiiiiiiiii_param_12];
	ld.param.u32 	%r70, [_Z31correlation_cuda_forward_kernelIfEvPKT_S2_PS0_iiiiiiiiiiiiiiiiii_param_13];
	ld.param.u32 	%r71, [_Z31correlation_cuda_forward_kernelIfEvPKT_S2_PS0_iiiiiiiiiiiiiiiiii_param_14];
	ld.param.u32 	%r72, [_Z31correlation_cuda_forward_kernelIfEvPKT_S2_PS0_iiiiiiiiiiiiiiiiii_param_15];
	ld.param.u32 	%r73, [_Z31correlation_cuda_forward_kernelIfEvPKT_S2_PS0_iiiiiiiiiiiiiiiiii_param_16];
	ld.param.u32 	%r74, [_Z31correlation_cuda_forward_kernelIfEvPKT_S2_PS0_iiiiiiiiiiiiiiiiii_param_17];
	ld.param.u32 	%r77, [_Z31correlation_cuda_forward_kernelIfEvPKT_S2_PS0_iiiiiiiiiiiiiiiiii_param_18];
	ld.param.u32 	%r75, [_Z31correlation_cuda_forward_kernelIfEvPKT_S2_PS0_iiiiiiiiiiiiiiiiii_param_19];
	cvta.to.global.u64 	%rd1, %rd7;
	cvta.to.global.u64 	%rd2, %rd6;
	mov.u32 	%r1, %ctaid.z;
	mov.u32 	%r2, %tid.x;
	mul.lo.s32 	%r3, %r77, %r1;
	sub.s32 	%r4, %r3, %r69;
	add.s32 	%r78, %r66, -1;
	mul.lo.s32 	%r79, %r72, %r78;
	shr.u32 	%r80, %r79, 31;
	add.s32 	%r81, %r79, %r80;
	shr.s32 	%r82, %r81, 1;
	neg.s32 	%r5, %r82;
	add.s32 	%r83, %r67, -1;
	mul.lo.s32 	%r84, %r73, %r83;
	shr.u32 	%r85, %r84, 31;
	add.s32 	%r86, %r84, %r85;
	shr.s32 	%r87, %r86, 1;
	neg.s32 	%r6, %r87;
	setp.lt.s32 	%p1, %r66, 1;
	@%p1 bra 	$L__BB1_29;
	mov.u32 	%r89, %ctaid.x;
	mov.u32 	%r90, %ctaid.y;
	mul.lo.s32 	%r91, %r74, %r90;
	mul.lo.s32 	%r92, %r89, %r62;
	mul.lo.s32 	%r93, %r92, %r61;
	mul.lo.s32 	%r7, %r93, %r63;
	shl.b32 	%r94, %r2, 2;
	mov.u32 	%r95, _ZZ31correlation_cuda_forward_kernelIfEvPKT_S2_PS0_iiiiiiiiiiiiiiiiiiE8prod_sum;
	add.s32 	%r8, %r95, %r94;
	mul.lo.s32 	%r96, %r66, %r89;
	mul.lo.s32 	%r97, %r96, %r67;
	mad.lo.s32 	%r9, %r97, %r75, %r90;
	not.b32 	%r98, %r2;
	add.s32 	%r10, %r61, %r98;
	shr.u32 	%r99, %r10, 5;
	add.s32 	%r100, %r99, 1;
	and.b32  	%r11, %r100, 15;
	add.s32 	%r12, %r11, -1;
	and.b32  	%r13, %r100, 7;
	add.s32 	%r14, %r13, -1;
	and.b32  	%r15, %r100, 3;
	add.s32 	%r101, %r91, %r92;
	sub.s32 	%r16, %r101, %r68;
	add.s32 	%r102, %r6, %r3;
	sub.s32 	%r17, %r102, %r69;
	add.s32 	%r103, %r101, %r5;
	sub.s32 	%r18, %r103, %r68;
	and.b32  	%r104, %r100, 268435440;
	neg.s32 	%r19, %r104;
	sub.s32 	%r20, %r91, %r68;
	mov.b32 	%r127, 0;
$L__BB1_2:
	setp.lt.s32 	%p2, %r67, 1;
	@%p2 bra 	$L__BB1_28;
	mul.lo.s32 	%r106, %r127, %r72;
	mul.lo.s32 	%r22, %r127, %r67;
	add.s32 	%r23, %r18, %r106;
	add.s32 	%r24, %r106, %r5;
	mov.b32 	%r128, 0;
$L__BB1_4:
	setp.lt.s32 	%p3, %r64, 1;
	mov.b32 	%r107, 0;
	st.shared.u32 	[%r8], %r107;
	@%p3 bra 	$L__BB1_25;
	mul.lo.s32 	%r109, %r128, %r73;
	add.s32 	%r26, %r17, %r109;
	add.s32 	%r27, %r109, %r6;
	mov.b32 	%r129, 0;
	mov.f32 	%f183, 0f00000000;
$L__BB1_6:
	setp.lt.s32 	%p4, %r65, 1;
	mul.lo.s32 	%r29, %r129, %r70;
	add.s32 	%r30, %r29, %r20;
	add.s32 	%r31, %r24, %r30;
	setp.gt.s32 	%p5, %r30, -1;
	setp.lt.s32 	%p6, %r30, %r62;
	and.pred  	%p7, %p5, %p6;
	setp.gt.s32 	%p8, %r31, -1;
	setp.lt.s32 	%p9, %r31, %r62;
	and.pred  	%p10, %p8, %p9;
	and.pred  	%p12, %p7, %p10;
	not.pred 	%p13, %p12;
	or.pred  	%p14, %p13, %p4;
	@%p14 bra 	$L__BB1_24;
	add.s32 	%r111, %r16, %r29;
	mad.lo.s32 	%r32, %r63, %r111, %r4;
	add.s32 	%r112, %r23, %r29;
	mad.lo.s32 	%r33, %r63, %r112, %r26;
	mul.lo.s32 	%r34, %r31, %r63;
	mul.lo.s32 	%r35, %r30, %r63;
	mov.b32 	%r130, 0;
$L__BB1_8:
	setp.ge.s32 	%p15, %r2, %r61;
	mul.lo.s32 	%r37, %r130, %r71;
	add.s32 	%r38, %r37, %r4;
	add.s32 	%r39, %r27, %r38;
	setp.gt.s32 	%p16, %r38, -1;
	setp.lt.s32 	%p17, %r38, %r63;
	and.pred  	%p18, %p16, %p17;
	setp.gt.s32 	%p19, %r39, -1;
	setp.lt.s32 	%p20, %r39, %r63;
	and.pred  	%p21, %p19, %p20;
	and.pred  	%p23, %p18, %p21;
	not.pred 	%p24, %p23;
	or.pred  	%p25, %p24, %p15;
	@%p25 bra 	$L__BB1_23;
	setp.lt.u32 	%p26, %r10, 480;
	add.s32 	%r113, %r38, %r35;
	mad.lo.s32 	%r40, %r113, %r61, %r7;
	add.s32 	%r114, %r39, %r34;
	mad.lo.s32 	%r41, %r114, %r61, %r7;
	mov.u32 	%r135, %r2;
	@%p26 bra 	$L__BB1_12;
	add.s32 	%r115, %r32, %r37;
	mad.lo.s32 	%r133, %r61, %r115, %r2;
	add.s32 	%r116, %r33, %r37;
	mad.lo.s32 	%r132, %r61, %r116, %r2;
	mov.u32 	%r131, %r19;
	mov.u32 	%r135, %r2;
$L__BB1_11:
	.pragma "nounroll";
	mul.wide.s32 	%rd8, %r133, 4;
	add.s64 	%rd9, %rd2, %rd8;
	ld.global.f32 	%f21, [%rd9];
	mul.wide.s32 	%rd10, %r132, 4;
	add.s64 	%rd11, %rd1, %rd10;
	ld.global.f32 	%f22, [%rd11];
	fma.rn.f32 	%f23, %f21, %f22, %f183;
	ld.global.f32 	%f24, [%rd9+128];
	ld.global.f32 	%f25, [%rd11+128];
	fma.rn.f32 	%f26, %f24, %f25, %f23;
	ld.global.f32 	%f27, [%rd9+256];
	ld.global.f32 	%f28, [%rd11+256];
	fma.rn.f32 	%f29, %f27, %f28, %f26;
	ld.global.f32 	%f30, [%rd9+384];
	ld.global.f32 	%f31, [%rd11+384];
	fma.rn.f32 	%f32, %f30, %f31, %f29;
	ld.global.f32 	%f33, [%rd9+512];
	ld.global.f32 	%f34, [%rd11+512];
	fma.rn.f32 	%f35, %f33, %f34, %f32;
	ld.global.f32 	%f36, [%rd9+640];
	ld.global.f32 	%f37, [%rd11+640];
	fma.rn.f32 	%f38, %f36, %f37, %f35;
	ld.global.f32 	%f39, [%rd9+768];
	ld.global.f32 	%f40, [%rd11+768];
	fma.rn.f32 	%f41, %f39, %f40, %f38;
	ld.global.f32 	%f42, [%rd9+896];
	ld.global.f32 	%f43, [%rd11+896];
	fma.rn.f32 	%f44, %f42, %f43, %f41;
	ld.global.f32 	%f45, [%rd9+1024];
	ld.global.f32 	%f46, [%rd11+1024];
	fma.rn.f32 	%f47, %f45, %f46, %f44;
	ld.global.f32 	%f48, [%rd9+1152];
	ld.global.f32 	%f49, [%rd11+1152];
	fma.rn.f32 	%f50, %f48, %f49, %f47;
	ld.global.f32 	%f51, [%rd9+1280];
	ld.global.f32 	%f52, [%rd11+1280];
	fma.rn.f32 	%f53, %f51, %f52, %f50;
	ld.global.f32 	%f54, [%rd9+1408];
	ld.global.f32 	%f55, [%rd11+1408];
	fma.rn.f32 	%f56, %f54, %f55, %f53;
	ld.global.f32 	%f57, [%rd9+1536];
	ld.global.f32 	%f58, [%rd11+1536];
	fma.rn.f32 	%f59, %f57, %f58, %f56;
	ld.global.f32 	%f60, [%rd9+1664];
	ld.global.f32 	%f61, [%rd11+1664];
	fma.rn.f32 	%f62, %f60, %f61, %f59;
	ld.global.f32 	%f63, [%rd9+1792];
	ld.global.f32 	%f64, [%rd11+1792];
	fma.rn.f32 	%f65, %f63, %f64, %f62;
	ld.global.f32 	%f66, [%rd9+1920];
	ld.global.f32 	%f67, [%rd11+1920];
	fma.rn.f32 	%f183, %f66, %f67, %f65;
	add.s32 	%r135, %r135, 512;
	add.s32 	%r133, %r133, 512;
	add.s32 	%r132, %r132, 512;
	add.s32 	%r131, %r131, 16;
	setp.ne.s32 	%p27, %r131, 0;
	@%p27 bra 	$L__BB1_11;
$L__BB1_12:
	setp.eq.s32 	%p28, %r11, 0;
	@%p28 bra 	$L__BB1_22;
	setp.lt.u32 	%p29, %r12, 7;
	@%p29 bra 	$L__BB1_15;
	add.s32 	%r117, %r40, %r135;
	mul.wide.s32 	%rd12, %r117, 4;
	add.s64 	%rd13, %rd2, %rd12;
	ld.global.f32 	%f69, [%rd13];
	add.s32 	%r118, %r41, %r135;
	mul.wide.s32 	%rd14, %r118, 4;
	add.s64 	%rd15, %rd1, %rd14;
	ld.global.f32 	%f70, [%rd15];
	fma.rn.f32 	%f71, %f69, %f70, %f183;
	ld.global.f32 	%f72, [%rd13+128];
	ld.global.f32 	%f73, [%rd15+128];
	fma.rn.f32 	%f74, %f72, %f73, %f71;
	ld.global.f32 	%f75, [%rd13+256];
	ld.global.f32 	%f76, [%rd15+256];
	fma.rn.f32 	%f77, %f75, %f76, %f74;
	ld.global.f32 	%f78, [%rd13+384];
	ld.global.f32 	%f79, [%rd15+384];
	fma.rn.f32 	%f80, %f78, %f79, %f77;
	ld.global.f32 	%f81, [%rd13+512];
	ld.global.f32 	%f82, [%rd15+512];
	fma.rn.f32 	%f83, %f81, %f82, %f80;
	ld.global.f32 	%f84, [%rd13+640];
	ld.global.f32 	%f85, [%rd15+640];
	fma.rn.f32 	%f86, %f84, %f85, %f83;
	ld.global.f32 	%f87, [%rd13+768];
	ld.global.f32 	%f88, [%rd15+768];
	fma.rn.f32 	%f89, %f87, %f88, %f86;
	ld.global.f32 	%f90, [%rd13+896];
	ld.global.f32 	%f91, [%rd15+896];
	fma.rn.f32 	%f183, %f90, %f91, %f89;
	add.s32 	%r135, %r135, 256;
$L__BB1_15:
	setp.eq.s32 	%p30, %r13, 0;
	@%p30 bra 	$L__BB1_22;
	setp.lt.u32 	%p31, %r14, 3;
	@%p31 bra 	$L__BB1_18;
	add.s32 	%r119, %r40, %r135;
	mul.wide.s32 	%rd16, %r119, 4;
	add.s64 	%rd17, %rd2, %rd16;
	ld.global.f32 	%f93, [%rd17];
	add.s32 	%r120, %r41, %r135;
	mul.wide.s32 	%rd18, %r120, 4;
	add.s64 	%rd19, %rd1, %rd18;
	ld.global.f32 	%f94, [%rd19];
	fma.rn.f32 	%f95, %f93, %f94, %f183;
	ld.global.f32 	%f96, [%rd17+128];
	ld.global.f32 	%f97, [%rd19+128];
	fma.rn.f32 	%f98, %f96, %f97, %f95;
	ld.global.f32 	%f99, [%rd17+256];
	ld.global.f32 	%f100, [%rd19+256];
	fma.rn.f32 	%f101, %f99, %f100, %f98;
	ld.global.f32 	%f102, [%rd17+384];
	ld.global.f32 	%f103, [%rd19+384];
	fma.rn.f32 	%f183, %f102, %f103, %f101;
	add.s32 	%r135, %r135, 128;
$L__BB1_18:
	setp.eq.s32 	%p32, %r15, 0;
	@%p32 bra 	$L__BB1_22;
	setp.eq.s32 	%p33, %r15, 1;
	add.s32 	%r121, %r40, %r135;
	mul.wide.s32 	%rd20, %r121, 4;
	add.s64 	%rd3, %rd2, %rd20;
	ld.global.f32 	%f104, [%rd3];
	add.s32 	%r122, %r41, %r135;
	mul.wide.s32 	%rd21, %r122, 4;
	add.s64 	%rd4, %rd1, %rd21;
	ld.global.f32 	%f105, [%rd4];
	fma.rn.f32 	%f183, %f104, %f105, %f183;
	@%p33 bra 	$L__BB1_22;
	setp.eq.s32 	%p34, %r15, 2;
	ld.global.f32 	%f106, [%rd3+128];
	ld.global.f32 	%f107, [%rd4+128];
	fma.rn.f32 	%f183, %f106, %f107, %f183;
	@%p34 bra 	$L__BB1_22;
	ld.global.f32 	%f108, [%rd3+256];
	ld.global.f32 	%f109, [%rd4+256];
	fma.rn.f32 	%f183, %f108, %f109, %f183;
$L__BB1_22:
	st.shared.f32 	[%r8], %f183;
$L__BB1_23:
	add.s32 	%r130, %r130, 1;
	setp.ne.s32 	%p35, %r130, %r65;
	@%p35 bra 	$L__BB1_8;
$L__BB1_24:
	add.s32 	%r129, %r129, 1;
	setp.ne.s32 	%p36, %r129, %r64;
	@%p36 bra 	$L__BB1_6;
$L__BB1_25:
	setp.ne.s32 	%p37, %r2, 0;
	bar.sync 	0;
	@%p37 bra 	$L__BB1_27;
	ld.param.u32 	%r126, [_Z31correlation_cuda_forward_kernelIfEvPKT_S2_PS0_iiiiiiiiiiiiiiiiii_param_20];
	ld.param.u64 	%rd25, [_Z31correlation_cuda_forward_kernelIfEvPKT_S2_PS0_iiiiiiiiiiiiiiiiii_param_2];
	ld.shared.f32 	%f110, [_ZZ31correlation_cuda_forward_kernelIfEvPKT_S2_PS0_iiiiiiiiiiiiiiiiiiE8prod_sum];
	add.f32 	%f111, %f110, 0f00000000;
	ld.shared.f32 	%f112, [_ZZ31correlation_cuda_forward_kernelIfEvPKT_S2_PS0_iiiiiiiiiiiiiiiiiiE8prod_sum+4];
	add.f32 	%f113, %f111, %f112;
	ld.shared.f32 	%f114, [_ZZ31correlation_cuda_forward_kernelIfEvPKT_S2_PS0_iiiiiiiiiiiiiiiiiiE8prod_sum+8];
	add.f32 	%f115, %f113, %f114;
	ld.shared.f32 	%f116, [_ZZ31correlation_cuda_forward_kernelIfEvPKT_S2_PS0_iiiiiiiiiiiiiiiiiiE8prod_sum+12];
	add.f32 	%f117, %f115, %f116;
	ld.shared.f32 	%f118, [_ZZ31correlation_cuda_forward_kernelIfEvPKT_S2_PS0_iiiiiiiiiiiiiiiiiiE8prod_sum+16];
	add.f32 	%f119, %f117, %f118;
	ld.shared.f32 	%f120, [_ZZ31correlation_cuda_forward_kernelIfEvPKT_S2_PS0_iiiiiiiiiiiiiiiiiiE8prod_sum+20];
	add.f32 	%f121, %f119, %f120;
	ld.shared.f32 	%f122, [_ZZ31correlation_cuda_forward_kernelIfEvPKT_S2_PS0_iiiiiiiiiiiiiiiiiiE8prod_sum+24];
	add.f32 	%f123, %f121, %f122;
	ld.shared.f32 	%f124, [_ZZ31correlation_cuda_forward_kernelIfEvPKT_S2_PS0_iiiiiiiiiiiiiiiiiiE8prod_sum+28];
	add.f32 	%f125, %f123, %f124;
	ld.shared.f32 	%f126, [_ZZ31correlation_cuda_forward_kernelIfEvPKT_S2_PS0_iiiiiiiiiiiiiiiiiiE8prod_sum+32];
	add.f32 	%f127, %f125, %f126;
	ld.shared.f32 	%f128, [_ZZ31correlation_cuda_forward_kernelIfEvPKT_S2_PS0_iiiiiiiiiiiiiiiiiiE8prod_sum+36];
	add.f32 	%f129, %f127, %f128;
	ld.shared.f32 	%f130, [_ZZ31correlation_cuda_forward_kernelIfEvPKT_S2_PS0_iiiiiiiiiiiiiiiiiiE8prod_sum+40];
	add.f32 	%f131, %f129, %f130;
	ld.shared.f32 	%f132, [_ZZ31correlation_cuda_forward_kernelIfEvPKT_S2_PS0_iiiiiiiiiiiiiiiiiiE8prod_sum+44];
	add.f32 	%f133, %f131, %f132;
	ld.shared.f32 	%f134, [_ZZ31correlation_cuda_forward_kernelIfEvPKT_S2_PS0_iiiiiiiiiiiiiiiiiiE8prod_sum+48];
	add.f32 	%f135, %f133, %f134;
	ld.shared.f32 	%f136, [_ZZ31correlation_cuda_forward_kernelIfEvPKT_S2_PS0_iiiiiiiiiiiiiiiiiiE8prod_sum+52];
	add.f32 	%f137, %f135, %f136;
	ld.shared.f32 	%f138, [_ZZ31correlation_cuda_forward_kernelIfEvPKT_S2_PS0_iiiiiiiiiiiiiiiiiiE8prod_sum+56];
	add.f32 	%f139, %f137, %f138;
	ld.shared.f32 	%f140, [_ZZ31correlation_cuda_forward_kernelIfEvPKT_S2_PS0_iiiiiiiiiiiiiiiiiiE8prod_sum+60];
	add.f32 	%f141, %f139, %f140;
	ld.shared.f32 	%f142, [_ZZ31correlation_cuda_forward_kernelIfEvPKT_S2_PS0_iiiiiiiiiiiiiiiiiiE8prod_sum+64];
	add.f32 	%f143, %f141, %f142;
	ld.shared.f32 	%f144, [_ZZ31correlation_cuda_forward_kernelIfEvPKT_S2_PS0_iiiiiiiiiiiiiiiiiiE8prod_sum+68];
	add.f32 	%f145, %f143, %f144;
	ld.shared.f32 	%f146, [_ZZ31correlation_cuda_forward_kernelIfEvPKT_S2_PS0_iiiiiiiiiiiiiiiiiiE8prod_sum+72];
	add.f32 	%f147, %f145, %f146;
	ld.shared.f32 	%f148, [_ZZ31correlation_cuda_forward_kernelIfEvPKT_S2_PS0_iiiiiiiiiiiiiiiiiiE8prod_sum+76];
	add.f32 	%f149, %f147, %f148;
	ld.shared.f32 	%f150, [_ZZ31correlation_cuda_forward_kernelIfEvPKT_S2_PS0_iiiiiiiiiiiiiiiiiiE8prod_sum+80];
	add.f32 	%f151, %f149, %f150;
	ld.shared.f32 	%f152, [_ZZ31correlation_cuda_forward_kernelIfEvPKT_S2_PS0_iiiiiiiiiiiiiiiiiiE8prod_sum+84];
	add.f32 	%f153, %f151, %f152;
	ld.shared.f32 	%f154, [_ZZ31correlation_cuda_forward_kernelIfEvPKT_S2_PS0_iiiiiiiiiiiiiiiiiiE8prod_sum+88];
	add.f32 	%f155, %f153, %f154;
	ld.shared.f32 	%f156, [_ZZ31correlation_cuda_forward_kernelIfEvPKT_S2_PS0_iiiiiiiiiiiiiiiiiiE8prod_sum+92];
	add.f32 	%f157, %f155, %f156;
	ld.shared.f32 	%f158, [_ZZ31correlation_cuda_forward_kernelIfEvPKT_S2_PS0_iiiiiiiiiiiiiiiiiiE8prod_sum+96];
	add.f32 	%f159, %f157, %f158;
	ld.shared.f32 	%f160, [_ZZ31correlation_cuda_forward_kernelIfEvPKT_S2_PS0_iiiiiiiiiiiiiiiiiiE8prod_sum+100];
	add.f32 	%f161, %f159, %f160;
	ld.shared.f32 	%f162, [_ZZ31correlation_cuda_forward_kernelIfEvPKT_S2_PS0_iiiiiiiiiiiiiiiiiiE8prod_sum+104];
	add.f32 	%f163, %f161, %f162;
	ld.shared.f32 	%f164, [_ZZ31correlation_cuda_forward_kernelIfEvPKT_S2_PS0_iiiiiiiiiiiiiiiiiiE8prod_sum+108];
	add.f32 	%f165, %f163, %f164;
	ld.shared.f32 	%f166, [_ZZ31correlation_cuda_forward_kernelIfEvPKT_S2_PS0_iiiiiiiiiiiiiiiiiiE8prod_sum+112];
	add.f32 	%f167, %f165, %f166;
	ld.shared.f32 	%f168, [_ZZ31correlation_cuda_forward_kernelIfEvPKT_S2_PS0_iiiiiiiiiiiiiiiiiiE8prod_sum+116];
	add.f32 	%f169, %f167, %f168;
	ld.shared.f32 	%f170, [_ZZ31correlation_cuda_forward_kernelIfEvPKT_S2_PS0_iiiiiiiiiiiiiiiiiiE8prod_sum+120];
	add.f32 	%f171, %f169, %f170;
	ld.shared.f32 	%f172, [_ZZ31correlation_cuda_forward_kernelIfEvPKT_S2_PS0_iiiiiiiiiiiiiiiiiiE8prod_sum+124];
	add.f32 	%f173, %f171, %f172;
	add.s32 	%r123, %r128, %r22;
	mad.lo.s32 	%r124, %r123, %r75, %r9;
	mad.lo.s32 	%r125, %r124, %r126, %r1;
	cvta.to.global.u64 	%rd22, %rd25;
	mul.wide.s32 	%rd23, %r125, 4;
	add.s64 	%rd24, %rd22, %rd23;
	st.global.f32 	[%rd24], %f173;
$L__BB1_27:
	add.s32 	%r128, %r128, 1;
	setp.ne.s32 	%p38, %r128, %r67;
	@%p38 bra 	$L__BB1_4;
$L__BB1_28:
	add.s32 	%r127, %r127, 1;
	setp.ne.s32 	%p39, %r127, %r66;
	@%p39 bra 	$L__BB1_2;
$L__BB1_29:
	ret;

}
	// .globl	_Z22correlation_old_kernelIfEviiiiiiiiiiiiiiiiPKT_S2_PS0_
.visible .entry _Z22correlation_old_kernelIfEviiiiiiiiiiiiiiiiPKT_S2_PS0_(
	.param .u32 _Z22correlation_old_kernelIfEviiiiiiiiiiiiiiiiPKT_S2_PS0__param_0,
	.param .u32 _Z22correlation_old_kernelIfEviiiiiiiiiiiiiiiiPKT_S2_PS0__param_1,
	.param .u32 _Z22correlation_old_kernelIfEviiiiiiiiiiiiiiiiPKT_S2_PS0__param_2,
	.param .u32 _Z22correlation_old_kernelIfEviiiiiiiiiiiiiiiiPKT_S2_PS0__param_3,
	.param .u32 _Z22correlation_old_kernelIfEviiiiiiiiiiiiiiiiPKT_S2_PS0__param_4,
	.param .u32 _Z22correlation_old_kernelIfEviiiiiiiiiiiiiiiiPKT_S2_PS0__param_5,
	.param .u32 _Z22correlation_old_kernelIfEviiiiiiiiiiiiiiiiPKT_S2_PS0__param_6,
	.param .u32 _Z22correlation_old_kernelIfEviiiiiiiiiiiiiiiiPKT_S2_PS0__param_7,
	.param .u32 _Z22correlation_old_kernelIfEviiiiiiiiiiiiiiiiPKT_S2_PS0__param_8,
	.param .u32 _Z22correlation_old_kernelIfEviiiiiiiiiiiiiiiiPKT_S2_PS0__param_9,
	.param .u32 _Z22correlation_old_kernelIfEviiiiiiiiiiiiiiiiPKT_S2_PS0__param_10,
	.param .u32 _Z22correlation_old_kernelIfEviiiiiiiiiiiiiiiiPKT_S2_PS0__param_11,
	.param .u32 _Z22correlation_old_kernelIfEviiiiiiiiiiiiiiiiPKT_S2_PS0__param_12,
	.param .u32 _Z22correlation_old_kernelIfEviiiiiiiiiiiiiiiiPKT_S2_PS0__param_13,
	.param .u32 _Z22correlation_old_kernelIfEviiiiiiiiiiiiiiiiPKT_S2_PS0__param_14,
	.param .u32 _Z22correlation_old_kernelIfEviiiiiiiiiiiiiiiiPKT_S2_PS0__param_15,
	.param .u64 .ptr .align 1 _Z22correlation_old_kernelIfEviiiiiiiiiiiiiiiiPKT_S2_PS0__param_16,
	.param .u64 .ptr .align 1 _Z22correlation_old_kernelIfEviiiiiiiiiiiiiiiiPKT_S2_PS0__param_17,
	.param .u64 .ptr .align 1 _Z22correlation_old_kernelIfEviiiiiiiiiiiiiiiiPKT_S2_PS0__param_18
)
{
	.reg .pred 	%p<22>;
	.reg .b32 	%r<142>;
	.reg .b32 	%f<187>;
	.reg .b64 	%rd<21>;
	// demoted variable
	.shared .align 4 .b8 _ZZ22correlation_old_kernelIfEviiiiiiiiiiiiiiiiPKT_S2_PS0_E3sum[128];
	ld.param.u32 	%r65, [_Z22correlation_old_kernelIfEviiiiiiiiiiiiiiiiPKT_S2_PS0__param_6];
	ld.param.u32 	%r60, [_Z22correlation_old_kernelIfEviiiiiiiiiiiiiiiiPKT_S2_PS0__param_10];
	ld.param.u32 	%r66, [_Z22correlation_old_kernelIfEviiiiiiiiiiiiiiiiPKT_S2_PS0__param_11];
	ld.param.u32 	%r62, [_Z22correlation_old_kernelIfEviiiiiiiiiiiiiiiiPKT_S2_PS0__param_13];
	ld.param.u32 	%r63, [_Z22correlation_old_kernelIfEviiiiiiiiiiiiiiiiPKT_S2_PS0__param_14];
	ld.param.u32 	%r64, [_Z22correlation_old_kernelIfEviiiiiiiiiiiiiiiiPKT_S2_PS0__param_15];
	ld.param.u64 	%rd5, [_Z22correlation_old_kernelIfEviiiiiiiiiiiiiiiiPKT_S2_PS0__param_16];
	ld.param.u64 	%rd7, [_Z22correlation_old_kernelIfEviiiiiiiiiiiiiiiiPKT_S2_PS0__param_17];
	cvta.to.global.u64 	%rd1, %rd7;
	mov.u32 	%r67, %ctaid.x;
	mad.lo.s32 	%r1, %r66, %r67, %r65;
	mov.u32 	%r2, %ctaid.y;
	mad.lo.s32 	%r3, %r66, %r2, %r65;
	mov.u32 	%r4, %ctaid.z;
	mov.u32 	%r5, %tid.x;
	setp.lt.s32 	%p1, %r60, 1;
	@%p1 bra 	$L__BB2_8;
	mad.lo.s32 	%r6, %r63, %r4, %r3;
	cvta.to.global.u64 	%rd2, %rd5;
	mov.b32 	%r129, 0;
$L__BB2_2:
	mul.lo.s32 	%r8, %r129, %r60;
	add.s32 	%r70, %r6, %r129;
	mad.lo.s32 	%r9, %r70, %r62, %r1;
	mov.b32 	%r130, 0;
$L__BB2_3:
	setp.ge.s32 	%p2, %r5, %r64;
	@%p2 bra 	$L__BB2_6;
	add.s32 	%r71, %r9, %r130;
	mul.lo.s32 	%r11, %r71, %r64;
	add.s32 	%r72, %r130, %r8;
	mul.lo.s32 	%r12, %r72, %r64;
	mov.u32 	%r131, %r5;
$L__BB2_5:
	add.s32 	%r73, %r131, %r11;
	add.s32 	%r74, %r131, %r12;
	mul.wide.s32 	%rd8, %r73, 4;
	add.s64 	%rd9, %rd2, %rd8;
	ld.global.f32 	%f19, [%rd9];
	shl.b32 	%r75, %r74, 2;
	mov.u32 	%r76, patch_data_char;
	add.s32 	%r77, %r76, %r75;
	st.shared.f32 	[%r77], %f19;
	add.s32 	%r131, %r131, 32;
	setp.lt.s32 	%p3, %r131, %r64;
	@%p3 bra 	$L__BB2_5;
$L__BB2_6:
	add.s32 	%r130, %r130, 1;
	setp.ne.s32 	%p4, %r130, %r60;
	@%p4 bra 	$L__BB2_3;
	add.s32 	%r129, %r129, 1;
	setp.ne.s32 	%p5, %r129, %r60;
	@%p5 bra 	$L__BB2_2;
$L__BB2_8:
	ld.param.u32 	%r123, [_Z22correlation_old_kernelIfEviiiiiiiiiiiiiiiiPKT_S2_PS0__param_4];
	bar.sync 	0;
	setp.lt.s32 	%p6, %r123, 1;
	@%p6 bra 	$L__BB2_33;
	shl.b32 	%r79, %r5, 2;
	mov.u32 	%r80, _ZZ22correlation_old_kernelIfEviiiiiiiiiiiiiiiiPKT_S2_PS0_E3sum;
	add.s32 	%r17, %r80, %r79;
	mad.lo.s32 	%r18, %r63, %r4, %r3;
	mul.lo.s32 	%r81, %r60, %r60;
	mul.lo.s32 	%r82, %r81, %r64;
	cvt.rn.f32.s32 	%f1, %r82;
	not.b32 	%r83, %r5;
	add.s32 	%r19, %r64, %r83;
	shr.u32 	%r84, %r19, 5;
	add.s32 	%r85, %r84, 1;
	and.b32  	%r20, %r85, 15;
	add.s32 	%r21, %r20, -1;
	and.b32  	%r22, %r85, 7;
	add.s32 	%r23, %r22, -1;
	and.b32  	%r24, %r85, 3;
	and.b32  	%r86, %r85, 268435440;
	neg.s32 	%r25, %r86;
	add.s64 	%rd3, %rd1, 1024;
	mov.b32 	%r132, 0;
$L__BB2_10:
	setp.lt.s32 	%p7, %r60, 1;
	mov.b32 	%r87, 0;
	st.shared.u32 	[%r17], %r87;
	@%p7 bra 	$L__BB2_30;
	ld.param.u32 	%r128, [_Z22correlation_old_kernelIfEviiiiiiiiiiiiiiiiPKT_S2_PS0__param_12];
	ld.param.u32 	%r127, [_Z22correlation_old_kernelIfEviiiiiiiiiiiiiiiiPKT_S2_PS0__param_8];
	ld.param.u32 	%r126, [_Z22correlation_old_kernelIfEviiiiiiiiiiiiiiiiPKT_S2_PS0__param_7];
	div.s32 	%r89, %r132, %r127;
	mul.lo.s32 	%r90, %r89, %r127;
	sub.s32 	%r91, %r132, %r90;
	sub.s32 	%r92, %r91, %r126;
	mad.lo.s32 	%r27, %r92, %r128, %r1;
	sub.s32 	%r93, %r89, %r126;
	mad.lo.s32 	%r28, %r93, %r128, %r18;
	mov.b32 	%r133, 0;
	mov.f32 	%f185, 0f00000000;
$L__BB2_12:
	mul.lo.s32 	%r30, %r133, %r60;
	add.s32 	%r95, %r28, %r133;
	mad.lo.s32 	%r31, %r95, %r62, %r27;
	mov.b32 	%r134, 0;
$L__BB2_13:
	setp.ge.s32 	%p8, %r5, %r64;
	add.s32 	%r96, %r134, %r30;
	mul.lo.s32 	%r33, %r96, %r64;
	@%p8 bra 	$L__BB2_28;
	setp.lt.u32 	%p9, %r19, 480;
	add.s32 	%r97, %r31, %r134;
	mul.lo.s32 	%r34, %r97, %r64;
	mov.u32 	%r139, %r5;
	@%p9 bra 	$L__BB2_17;
	add.s32 	%r98, %r5, %r33;
	shl.b32 	%r99, %r98, 2;
	mov.u32 	%r100, patch_data_char;
	add.s32 	%r101, %r100, %r99;
	add.s32 	%r136, %r101, 1024;
	add.s32 	%r135, %r5, %r34;
	mov.u32 	%r137, %r25;
	mov.u32 	%r139, %r5;
$L__BB2_16:
	.pragma "nounroll";
	mul.wide.s32 	%rd10, %r135, 4;
	add.s64 	%rd11, %rd3, %rd10;
	ld.shared.f32 	%f22, [%r136+-1024];
	ld.global.f32 	%f23, [%rd11+-1024];
	fma.rn.f32 	%f24, %f22, %f23, %f185;
	ld.shared.f32 	%f25, [%r136+-896];
	ld.global.f32 	%f26, [%rd11+-896];
	fma.rn.f32 	%f27, %f25, %f26, %f24;
	ld.shared.f32 	%f28, [%r136+-768];
	ld.global.f32 	%f29, [%rd11+-768];
	fma.rn.f32 	%f30, %f28, %f29, %f27;
	ld.shared.f32 	%f31, [%r136+-640];
	ld.global.f32 	%f32, [%rd11+-640];
	fma.rn.f32 	%f33, %f31, %f32, %f30;
	ld.shared.f32 	%f34, [%r136+-512];
	ld.global.f32 	%f35, [%rd11+-512];
	fma.rn.f32 	%f36, %f34, %f35, %f33;
	ld.shared.f32 	%f37, [%r136+-384];
	ld.global.f32 	%f38, [%rd11+-384];
	fma.rn.f32 	%f39, %f37, %f38, %f36;
	ld.shared.f32 	%f40, [%r136+-256];
	ld.global.f32 	%f41, [%rd11+-256];
	fma.rn.f32 	%f42, %f40, %f41, %f39;
	ld.shared.f32 	%f43, [%r136+-128];
	ld.global.f32 	%f44, [%rd11+-128];
	fma.rn.f32 	%f45, %f43, %f44, %f42;
	ld.shared.f32 	%f46, [%r136];
	ld.global.f32 	%f47, [%rd11];
	fma.rn.f32 	%f48, %f46, %f47, %f45;
	ld.shared.f32 	%f49, [%r136+128];
	ld.global.f32 	%f50, [%rd11+128];
	fma.rn.f32 	%f51, %f49, %f50, %f48;
	ld.shared.f32 	%f52, [%r136+256];
	ld.global.f32 	%f53, [%rd11+256];
	fma.rn.f32 	%f54, %f52, %f53, %f51;
	ld.shared.f32 	%f55, [%r136+384];
	ld.global.f32 	%f56, [%rd11+384];
	fma.rn.f32 	%f57, %f55, %f56, %f54;
	ld.shared.f32 	%f58, [%r136+512];
	ld.global.f32 	%f59, [%rd11+512];
	fma.rn.f32 	%f60, %f58, %f59, %f57;
	ld.shared.f32 	%f61, [%r136+640];
	ld.global.f32 	%f62, [%rd11+640];
	fma.rn.f32 	%f63, %f61, %f62, %f60;
	ld.shared.f32 	%f64, [%r136+768];
	ld.global.f32 	%f65, [%rd11+768];
	fma.rn.f32 	%f66, %f64, %f65, %f63;
	ld.shared.f32 	%f67, [%r136+896];
	ld.global.f32 	%f68, [%rd11+896];
	fma.rn.f32 	%f185, %f67, %f68, %f66;
	add.s32 	%r139, %r139, 512;
	add.s32 	%r137, %r137, 16;
	add.s32 	%r136, %r136, 2048;
	add.s32 	%r135, %r135, 512;
	setp.ne.s32 	%p10, %r137, 0;
	@%p10 bra 	$L__BB2_16;
$L__BB2_17:
	setp.eq.s32 	%p11, %r20, 0;
	@%p11 bra 	$L__BB2_27;
	setp.lt.u32 	%p12, %r21, 7;
	@%p12 bra 	$L__BB2_20;
	add.s32 	%r102, %r139, %r33;
	add.s32 	%r103, %r139, %r34;
	shl.b32 	%r104, %r102, 2;
	mov.u32 	%r105, patch_data_char;
	add.s32 	%r106, %r105, %r104;
	ld.shared.f32 	%f70, [%r106];
	mul.wide.s32 	%rd12, %r103, 4;
	add.s64 	%rd13, %rd1, %rd12;
	ld.global.f32 	%f71, [%rd13];
	fma.rn.f32 	%f72, %f70, %f71, %f185;
	ld.shared.f32 	%f73, [%r106+128];
	ld.global.f32 	%f74, [%rd13+128];
	fma.rn.f32 	%f75, %f73, %f74, %f72;
	ld.shared.f32 	%f76, [%r106+256];
	ld.global.f32 	%f77, [%rd13+256];
	fma.rn.f32 	%f78, %f76, %f77, %f75;
	ld.shared.f32 	%f79, [%r106+384];
	ld.global.f32 	%f80, [%rd13+384];
	fma.rn.f32 	%f81, %f79, %f80, %f78;
	ld.shared.f32 	%f82, [%r106+512];
	ld.global.f32 	%f83, [%rd13+512];
	fma.rn.f32 	%f84, %f82, %f83, %f81;
	ld.shared.f32 	%f85, [%r106+640];
	ld.global.f32 	%f86, [%rd13+640];
	fma.rn.f32 	%f87, %f85, %f86, %f84;
	ld.shared.f32 	%f88, [%r106+768];
	ld.global.f32 	%f89, [%rd13+768];
	fma.rn.f32 	%f90, %f88, %f89, %f87;
	ld.shared.f32 	%f91, [%r106+896];
	ld.global.f32 	%f92, [%rd13+896];
	fma.rn.f32 	%f185, %f91, %f92, %f90;
	add.s32 	%r139, %r139, 256;
$L__BB2_20:
	setp.eq.s32 	%p13, %r22, 0;
	@%p13 bra 	$L__BB2_27;
	setp.lt.u32 	%p14, %r23, 3;
	@%p14 bra 	$L__BB2_23;
	add.s32 	%r107, %r139, %r33;
	add.s32 	%r108, %r139, %r34;
	shl.b32 	%r109, %r107, 2;
	mov.u32 	%r110, patch_data_char;
	add.s32 	%r111, %r110, %r109;
	ld.shared.f32 	%f94, [%r111];
	mul.wide.s32 	%rd14, %r108, 4;
	add.s64 	%rd15, %rd1, %rd14;
	ld.global.f32 	%f95, [%rd15];
	fma.rn.f32 	%f96, %f94, %f95, %f185;
	ld.shared.f32 	%f97, [%r111+128];
	ld.global.f32 	%f98, [%rd15+128];
	fma.rn.f32 	%f99, %f97, %f98, %f96;
	ld.shared.f32 	%f100, [%r111+256];
	ld.global.f32 	%f101, [%rd15+256];
	fma.rn.f32 	%f102, %f100, %f101, %f99;
	ld.shared.f32 	%f103, [%r111+384];
	ld.global.f32 	%f104, [%rd15+384];
	fma.rn.f32 	%f185, %f103, %f104, %f102;
	add.s32 	%r139, %r139, 128;
$L__BB2_23:
	setp.eq.s32 	%p15, %r24, 0;
	@%p15 bra 	$L__BB2_27;
	setp.eq.s32 	%p16, %r24, 1;
	add.s32 	%r112, %r139, %r33;
	add.s32 	%r113, %r139, %r34;
	shl.b32 	%r114, %r112, 2;
	mov.u32 	%r115, patch_data_char;
	add.s32 	%r50, %r115, %r114;
	ld.shared.f32 	%f105, [%r50];
	mul.wide.s32 	%rd16, %r113, 4;
	add.s64 	%rd4, %rd1, %rd16;
	ld.global.f32 	%f106, [%rd4];
	fma.rn.f32 	%f185, %f105, %f106, %f185;
	@%p16 bra 	$L__BB2_27;
	setp.eq.s32 	%p17, %r24, 2;
	ld.shared.f32 	%f107, [%r50+128];
	ld.global.f32 	%f108, [%rd4+128];
	fma.rn.f32 	%f185, %f107, %f108, %f185;
	@%p17 bra 	$L__BB2_27;
	ld.shared.f32 	%f109, [%r50+256];
	ld.global.f32 	%f110, [%rd4+256];
	fma.rn.f32 	%f185, %f109, %f110, %f185;
$L__BB2_27:
	st.shared.f32 	[%r17], %f185;
$L__BB2_28:
	add.s32 	%r134, %r134, 1;
	setp.ne.s32 	%p18, %r134, %r60;
	@%p18 bra 	$L__BB2_13;
	add.s32 	%r133, %r133, 1;
	setp.ne.s32 	%p19, %r133, %r60;
	@%p19 bra 	$L__BB2_12;
$L__BB2_30:
	setp.ne.s32 	%p20, %r5, 0;
	bar.sync 	0;
	@%p20 bra 	$L__BB2_32;
	ld.param.u64 	%rd20, [_Z22correlation_old_kernelIfEviiiiiiiiiiiiiiiiPKT_S2_PS0__param_18];
	ld.param.u32 	%r125, [_Z22correlation_old_kernelIfEviiiiiiiiiiiiiiiiPKT_S2_PS0__param_5];
	ld.param.u32 	%r122, [_Z22correlation_old_kernelIfEviiiiiiiiiiiiiiiiPKT_S2_PS0__param_3];
	ld.param.u32 	%r121, [_Z22correlation_old_kernelIfEviiiiiiiiiiiiiiiiPKT_S2_PS0__param_2];
	ld.shared.f32 	%f111, [_ZZ22correlation_old_kernelIfEviiiiiiiiiiiiiiiiPKT_S2_PS0_E3sum];
	add.f32 	%f112, %f111, 0f00000000;
	ld.shared.f32 	%f113, [_ZZ22correlation_old_kernelIfEviiiiiiiiiiiiiiiiPKT_S2_PS0_E3sum+4];
	add.f32 	%f114, %f112, %f113;
	ld.shared.f32 	%f115, [_ZZ22correlation_old_kernelIfEviiiiiiiiiiiiiiiiPKT_S2_PS0_E3sum+8];
	add.f32 	%f116, %f114, %f115;
	ld.shared.f32 	%f117, [_ZZ22correlation_old_kernelIfEviiiiiiiiiiiiiiiiPKT_S2_PS0_E3sum+12];
	add.f32 	%f118, %f116, %f117;
	ld.shared.f32 	%f119, [_ZZ22correlation_old_kernelIfEviiiiiiiiiiiiiiiiPKT_S2_PS0_E3sum+16];
	add.f32 	%f120, %f118, %f119;
	ld.shared.f32 	%f121, [_ZZ22correlation_old_kernelIfEviiiiiiiiiiiiiiiiPKT_S2_PS0_E3sum+20];
	add.f32 	%f122, %f120, %f121;
	ld.shared.f32 	%f123, [_ZZ22correlation_old_kernelIfEviiiiiiiiiiiiiiiiPKT_S2_PS0_E3sum+24];
	add.f32 	%f124, %f122, %f123;
	ld.shared.f32 	%f125, [_ZZ22correlation_old_kernelIfEviiiiiiiiiiiiiiiiPKT_S2_PS0_E3sum+28];
	add.f32 	%f126, %f124, %f125;
	ld.shared.f32 	%f127, [_ZZ22correlation_old_kernelIfEviiiiiiiiiiiiiiiiPKT_S2_PS0_E3sum+32];
	add.f32 	%f128, %f126, %f127;
	ld.shared.f32 	%f129, [_ZZ22correlation_old_kernelIfEviiiiiiiiiiiiiiiiPKT_S2_PS0_E3sum+36];
	add.f32 	%f130, %f128, %f129;
	ld.shared.f32 	%f131, [_ZZ22correlation_old_kernelIfEviiiiiiiiiiiiiiiiPKT_S2_PS0_E3sum+40];
	add.f32 	%f132, %f130, %f131;
	ld.shared.f32 	%f133, [_ZZ22correlation_old_kernelIfEviiiiiiiiiiiiiiiiPKT_S2_PS0_E3sum+44];
	add.f32 	%f134, %f132, %f133;
	ld.shared.f32 	%f135, [_ZZ22correlation_old_kernelIfEviiiiiiiiiiiiiiiiPKT_S2_PS0_E3sum+48];
	add.f32 	%f136, %f134, %f135;
	ld.shared.f32 	%f137, [_ZZ22correlation_old_kernelIfEviiiiiiiiiiiiiiiiPKT_S2_PS0_E3sum+52];
	add.f32 	%f138, %f136, %f137;
	ld.shared.f32 	%f139, [_ZZ22correlation_old_kernelIfEviiiiiiiiiiiiiiiiPKT_S2_PS0_E3sum+56];
	add.f32 	%f140, %f138, %f139;
	ld.shared.f32 	%f141, [_ZZ22correlation_old_kernelIfEviiiiiiiiiiiiiiiiPKT_S2_PS0_E3sum+60];
	add.f32 	%f142, %f140, %f141;
	ld.shared.f32 	%f143, [_ZZ22correlation_old_kernelIfEviiiiiiiiiiiiiiiiPKT_S2_PS0_E3sum+64];
	add.f32 	%f144, %f142, %f143;
	ld.shared.f32 	%f145, [_ZZ22correlation_old_kernelIfEviiiiiiiiiiiiiiiiPKT_S2_PS0_E3sum+68];
	add.f32 	%f146, %f144, %f145;
	ld.shared.f32 	%f147, [_ZZ22correlation_old_kernelIfEviiiiiiiiiiiiiiiiPKT_S2_PS0_E3sum+72];
	add.f32 	%f148, %f146, %f147;
	ld.shared.f32 	%f149, [_ZZ22correlation_old_kernelIfEviiiiiiiiiiiiiiiiPKT_S2_PS0_E3sum+76];
	add.f32 	%f150, %f148, %f149;
	ld.shared.f32 	%f151, [_ZZ22correlation_old_kernelIfEviiiiiiiiiiiiiiiiPKT_S2_PS0_E3sum+80];
	add.f32 	%f152, %f150, %f151;
	ld.shared.f32 	%f153, [_ZZ22correlation_old_kernelIfEviiiiiiiiiiiiiiiiPKT_S2_PS0_E3sum+84];
	add.f32 	%f154, %f152, %f153;
	ld.shared.f32 	%f155, [_ZZ22correlation_old_kernelIfEviiiiiiiiiiiiiiiiPKT_S2_PS0_E3sum+88];
	add.f32 	%f156, %f154, %f155;
	ld.shared.f32 	%f157, [_ZZ22correlation_old_kernelIfEviiiiiiiiiiiiiiiiPKT_S2_PS0_E3sum+92];
	add.f32 	%f158, %f156, %f157;
	ld.shared.f32 	%f159, [_ZZ22correlation_old_kernelIfEviiiiiiiiiiiiiiiiPKT_S2_PS0_E3sum+96];
	add.f32 	%f160, %f158, %f159;
	ld.shared.f32 	%f161, [_ZZ22correlation_old_kernelIfEviiiiiiiiiiiiiiiiPKT_S2_PS0_E3sum+100];
	add.f32 	%f162, %f160, %f161;
	ld.shared.f32 	%f163, [_ZZ22correlation_old_kernelIfEviiiiiiiiiiiiiiiiPKT_S2_PS0_E3sum+104];
	add.f32 	%f164, %f162, %f163;
	ld.shared.f32 	%f165, [_ZZ22correlation_old_kernelIfEviiiiiiiiiiiiiiiiPKT_S2_PS0_E3sum+108];
	add.f32 	%f166, %f164, %f165;
	ld.shared.f32 	%f167, [_ZZ22correlation_old_kernelIfEviiiiiiiiiiiiiiiiPKT_S2_PS0_E3sum+112];
	add.f32 	%f168, %f166, %f167;
	ld.shared.f32 	%f169, [_ZZ22correlation_old_kernelIfEviiiiiiiiiiiiiiiiPKT_S2_PS0_E3sum+116];
	add.f32 	%f170, %f168, %f169;
	ld.shared.f32 	%f171, [_ZZ22correlation_old_kernelIfEviiiiiiiiiiiiiiiiPKT_S2_PS0_E3sum+120];
	add.f32 	%f172, %f170, %f171;
	ld.shared.f32 	%f173, [_ZZ22correlation_old_kernelIfEviiiiiiiiiiiiiiiiPKT_S2_PS0_E3sum+124];
	add.f32 	%f174, %f172, %f173;
	mad.lo.s32 	%r116, %r132, %r122, %r2;
	div.rn.f32 	%f175, %f174, %f1;
	mov.u32 	%r117, %ctaid.z;
	mov.u32 	%r118, %ctaid.x;
	mad.lo.s32 	%r119, %r125, %r117, %r118;
	mad.lo.s32 	%r120, %r116, %r121, %r119;
	cvta.to.global.u64 	%rd17, %rd20;
	mul.wide.s32 	%rd18, %r120, 4;
	add.s64 	%rd19, %rd17, %rd18;
	st.global.f32 	[%rd19], %f175;
$L__BB2_32:
	ld.param.u32 	%r124, [_Z22correlation_old_kernelIfEviiiiiiiiiiiiiiiiPKT_S2_PS0__param_4];
	add.s32 	%r132, %r132, 1;
	setp.ne.s32 	%p21, %r132, %r124;
	@%p21 bra 	$L__BB2_10;
$L__BB2_33:
	ret;

}
	// .globl	_Z21blob_rearrange_kernelIdEvPKT_PS0_iiiiiii
.visible .entry _Z21blob_rearrange_kernelIdEvPKT_PS0_iiiiiii(
	.param .u64 .ptr .align 1 _Z21blob_rearrange_kernelIdEvPKT_PS0_iiiiiii_param_0,
	.param .u64 .ptr .align 1 _Z21blob_rearrange_kernelIdEvPKT_PS0_iiiiiii_param_1,
	.param .u32 _Z21blob_rearrange_kernelIdEvPKT_PS0_iiiiiii_param_2,
	.param .u32 _Z21blob_rearrange_kernelIdEvPKT_PS0_iiiiiii_param_3,
	.param .u32 _Z21blob_rearrange_kernelIdEvPKT_PS0_iiiiiii_param_4,
	.param .u32 _Z21blob_rearrange_kernelIdEvPKT_PS0_iiiiiii_param_5,
	.param .u32 _Z21blob_rearrange_kernelIdEvPKT_PS0_iiiiiii_param_6,
	.param .u32 _Z21blob_rearrange_kernelIdEvPKT_PS0_iiiiiii_param_7,
	.param .u32 _Z21blob_rearrange_kernelIdEvPKT_PS0_iiiiiii_param_8
)
{
	.reg .pred 	%p<2>;
	.reg .b32 	%r<24>;
	.reg .b64 	%rd<9>;
	.reg .b64 	%fd<2>;

	ld.param.u64 	%rd1, [_Z21blob_rearrange_kernelIdEvPKT_PS0_iiiiiii_param_0];
	ld.param.u64 	%rd2, [_Z21blob_rearrange_kernelIdEvPKT_PS0_iiiiiii_param_1];
	ld.param.u32 	%r2, [_Z21blob_rearrange_kernelIdEvPKT_PS0_iiiiiii_param_3];
	ld.param.u32 	%r3, [_Z21blob_rearrange_kernelIdEvPKT_PS0_iiiiiii_param_4];
	ld.param.u32 	%r4, [_Z21blob_rearrange_kernelIdEvPKT_PS0_iiiiiii_param_6];
	ld.param.u32 	%r5, [_Z21blob_rearrange_kernelIdEvPKT_PS0_iiiiiii_param_7];
	ld.param.u32 	%r6, [_Z21blob_rearrange_kernelIdEvPKT_PS0_iiiiiii_param_8];
	mov.u32 	%r7, %ctaid.x;
	mov.u32 	%r8, %ntid.x;
	mov.u32 	%r9, %tid.x;
	mad.lo.s32 	%r1, %r7, %r8, %r9;
	setp.ge.s32 	%p1, %r1, %r4;
	@%p1 bra 	$L__BB3_2;
	cvta.to.global.u64 	%rd3, %rd1;
	cvta.to.global.u64 	%rd4, %rd2;
	mov.u32 	%r10, %ctaid.y;
	mov.u32 	%r11, %ctaid.z;
	mad.lo.s32 	%r12, %r2, %r11, %r10;
	mad.lo.s32 	%r13, %r4, %r12, %r1;
	mul.wide.s32 	%rd5, %r13, 8;
	add.s64 	%rd6, %rd3, %rd5;
	ld.global.f64 	%fd1, [%rd6];
	bar.sync 	0;
	div.s32 	%r14, %r1, %r3;
	mul.lo.s32 	%r15, %r14, %r3;
	sub.s32 	%r16, %r1, %r15;
	add.s32 	%r17, %r14, %r5;
	shl.b32 	%r18, %r5, 1;
	add.s32 	%r19, %r18, %r3;
	mad.lo.s32 	%r20, %r6, %r11, %r5;
	add.s32 	%r21, %r20, %r16;
	mad.lo.s32 	%r22, %r17, %r19, %r21;
	mad.lo.s32 	%r23, %r22, %r2, %r10;
	mul.wide.s32 	%rd7, %r23, 8;
	add.s64 	%rd8, %rd4, %rd7;
	st.global.f64 	[%rd8], %fd1;
$L__BB3_2:
	ret;

}
	// .globl	_Z31correlation_cuda_forward_kernelIdEvPKT_S2_PS0_iiiiiiiiiiiiiiiiii
.visible .entry _Z31correlation_cuda_forward_kernelIdEvPKT_S2_PS0_iiiiiiiiiiiiiiiiii(
	.param .u64 .ptr .align 1 _Z31correlation_cuda_forward_kernelIdEvPKT_S2_PS0_iiiiiiiiiiiiiiiiii_param_0,
	.param .u64 .ptr .align 1 _Z31correlation_cuda_forward_kernelIdEvPKT_S2_PS0_iiiiiiiiiiiiiiiiii_param_1,
	.param .u64 .ptr .align 1 _Z31correlation_cuda_forward_kernelIdEvPKT_S2_PS0_iiiiiiiiiiiiiiiiii_param_2,
	.param .u32 _Z31correlation_cuda_forward_kernelIdEvPKT_S2_PS0_iiiiiiiiiiiiiiiiii_param_3,
	.param .u32 _Z31correlation_cuda_forward_kernelIdEvPKT_S2_PS0_iiiiiiiiiiiiiiiiii_param_4,
	.param .u32 _Z31correlation_cuda_forward_kernelIdEvPKT_S2_PS0_iiiiiiiiiiiiiiiiii_param_5,
	.param .u32 _Z31correlation_cuda_forward_kernelIdEvPKT_S2_PS0_iiiiiiiiiiiiiiiiii_param_6,
	.param .u32 _Z31correlation_cuda_forward_kernelIdEvPKT_S2_PS0_iiiiiiiiiiiiiiiiii_param_7,
	.param .u32 _Z31correlation_cuda_forward_kernelIdEvPKT_S2_PS0_iiiiiiiiiiiiiiiiii_param_8,
	.param .u32 _Z31correlation_cuda_forward_kernelIdEvPKT_S2_PS0_iiiiiiiiiiiiiiiiii_param_9,
	.param .u32 _Z31correlation_cuda_forward_kernelIdEvPKT_S2_PS0_iiiiiiiiiiiiiiiiii_param_10,
	.param .u32 _Z31correlation_cuda_forward_kernelIdEvPKT_S2_PS0_iiiiiiiiiiiiiiiiii_param_11,
	.param .u32 _Z31correlation_cuda_forward_kernelIdEvPKT_S2_PS0_iiiiiiiiiiiiiiiiii_param_12,
	.param .u32 _Z31correlation_cuda_forward_kernelIdEvPKT_S2_PS0_iiiiiiiiiiiiiiiiii_param_13,
	.param .u32 _Z31correlation_cuda_forward_kernelIdEvPKT_S2_PS0_iiiiiiiiiiiiiiiiii_param_14,
	.param .u32 _Z31correlation_cuda_forward_kernelIdEvPKT_S2_PS0_iiiiiiiiiiiiiiiiii_param_15,
	.param .u32 _Z31correlation_cuda_forward_kernelIdEvPKT_S2_PS0_iiiiiiiiiiiiiiiiii_param_16,
	.param .u32 _Z31correlation_cuda_forward_kernelIdEvPKT_S2_PS0_iiiiiiiiiiiiiiiiii_param_17,
	.param .u32 _Z31correlation_cuda_forward_kernelIdEvPKT_S2_PS0_iiiiiiiiiiiiiiiiii_param_18,
	.param .u32 _Z31correlation_cuda_forward_kernelIdEvPKT_S2_PS0_iiiiiiiiiiiiiiiiii_param_19,
	.param .u32 _Z31correlation_cuda_forward_kernelIdEvPKT_S2_PS0_iiiiiiiiiiiiiiiiii_param_20
)
{
	.reg .pred 	%p<40>;
	.reg .b32 	%r<138>;
	.reg .b64 	%rd<27>;
	.reg .b64 	%fd<186>;
	// demoted variable
	.shared .align 8 .b8 _ZZ31correlation_cuda_forward_kernelIdEvPKT_S2_PS0_iiiiiiiiiiiiiiiiiiE8prod_sum[256];
	ld.param.u64 	%rd6, [_Z31correlation_cuda_forward_kernelIdEvPKT_S2_PS0_iiiiiiiiiiiiiiiiii_param_0];
	ld.param.u64 	%rd7, [_Z31correlation_cuda_forward_kernelIdEvPKT_S2_PS0_iiiiiiiiiiiiiiiiii_param_1];
	ld.param.u32 	%r60, [_Z31correlation_cuda_forward_kernelIdEvPKT_S2_PS0_iiiiiiiiiiiiiiiiii_param_4];
	ld.param.u32 	%r61, [_Z31correlation_cuda_forward_kernelIdEvPKT_S2_PS0_iiiiiiiiiiiiiiiiii_param_5];
	ld.param.u32 	%r62, [_Z31correlation_cuda_forward_kernelIdEvPKT_S2_PS0_iiiiiiiiiiiiiiiiii_param_6];
	ld.param.u32 	%r63, [_Z31correlation_cuda_forward_kernelIdEvPKT_S2_PS0_iiiiiiiiiiiiiiiiii_param_7];
	ld.param.u32 	%r64, [_Z31correlation_cuda_forward_kernelIdEvPKT_S2_PS0_iiiiiiiiiiiiiiiiii_param_8];
	ld.param.u32 	%r65, [_Z31correlation_cuda_forward_kernelIdEvPKT_S2_PS0_iiiiiiiiiiiiiiiiii_param_9];
	ld.param.u32 	%r66, [_Z31correlation_cuda_forward_kernelIdEvPKT_S2_PS0_iiiiiiiiiiiiiiiiii_param_10];
	ld.param.u32 	%r67, [_Z31correlation_cuda_forward_kernelIdEvPKT_S2_PS0_iiiiiiiiiiiiiiiiii_param_11];
	ld.param.u32 	%r68, [_Z31correlation_cuda_forward_kernelIdEvPKT_S2_PS0_iiiiiiiiiiiiiiiiii_param_12];
	ld.param.u32 	%r69, [_Z31correlation_cuda_forward_kernelIdEvPKT_S2_PS0_iiiiiiiiiiiiiiiiii_param_13];
	ld.param.u32 	%r70, [_Z31correlation_cuda_forward_kernelIdEvPKT_S2_PS0_iiiiiiiiiiiiiiiiii_param_14];
	ld.param.u32 	%r71, [_Z31correlation_cuda_forward_kernelIdEvPKT_S2_PS0_iiiiiiiiiiiiiiiiii_param_15];
	ld.param.u32 	%r72, [_Z31correlation_cuda_forward_kernelIdEvPKT_S2_PS0_iiiiiiiiiiiiiiiiii_param_16];
	ld.param.u32 	%r73, [_Z31correlation_cuda_forward_kernelIdEvPKT_S2_PS0_iiiiiiiiiiiiiiiiii_param_17];
	ld.param.u32 	%r76, [_Z31correlation_cuda_forward_kernelIdEvPKT_S2_PS0_iiiiiiiiiiiiiiiiii_param_18];
	cvta.to.global.u64 	%rd1, %rd7;
	cvta.to.global.u64 	%rd2, %rd6;
	mov.u32 	%r1, %ctaid.z;
	mov.u32 	%r2, %tid.x;
	mul.lo.s32 	%r3, %r76, %r1;
	sub.s32 	%r4, %r3, %r68;
	add.s32 	%r77, %r65, -1;
	mul.lo.s32 	%r78, %r71, %r77;
	shr.u32 	%r79, %r78, 31;
	add.s32 	%r80, %r78, %r79;
	shr.s32 	%r81, %r80, 1;
	neg.s32 	%r5, %r81;
	add.s32 	%r82, %r66, -1;
	mul.lo.s32 	%r83, %r72, %r82;
	shr.u32 	%r84, %r83, 31;
	add.s32 	%r85, %r83, %r84;
	shr.s32 	%r86, %r85, 1;
	neg.s32 	%r6, %r86;
	setp.lt.s32 	%p1, %r65, 1;
	@%p1 bra 	$L__BB4_29;
	ld.param.u32 	%r124, [_Z31correlation_cuda_forward_kernelIdEvPKT_S2_PS0_iiiiiiiiiiiiiiiiii_param_19];
	mov.u32 	%r88, %ctaid.x;
	mov.u32 	%r89, %ctaid.y;
	mul.lo.s32 	%r90, %r73, %r89;
	mul.lo.s32 	%r91, %r88, %r61;
	mul.lo.s32 	%r92, %r91, %r60;
	mul.lo.s32 	%r7, %r92, %r62;
	shl.b32 	%r93, %r2, 3;
	mov.u32 	%r94, _ZZ31correlation_cuda_forward_kernelIdEvPKT_S2_PS0_iiiiiiiiiiiiiiiiiiE8prod_sum;
	add.s32 	%r8, %r94, %r93;
	mul.lo.s32 	%r95, %r65, %r88;
	mul.lo.s32 	%r96, %r95, %r66;
	mad.lo.s32 	%r9, %r96, %r124, %r89;
	not.b32 	%r97, %r2;
	add.s32 	%r10, %r60, %r97;
	shr.u32 	%r98, %r10, 5;
	add.s32 	%r99, %r98, 1;
	and.b32  	%r11, %r99, 15;
	add.s32 	%r12, %r11, -1;
	and.b32  	%r13, %r99, 7;
	add.s32 	%r14, %r13, -1;
	and.b32  	%r15, %r99, 3;
	add.s32 	%r100, %r90, %r91;
	sub.s32 	%r16, %r100, %r67;
	add.s32 	%r101, %r6, %r3;
	sub.s32 	%r17, %r101, %r68;
	add.s32 	%r102, %r100, %r5;
	sub.s32 	%r18, %r102, %r67;
	and.b32  	%r103, %r99, 268435440;
	neg.s32 	%r19, %r103;
	sub.s32 	%r20, %r90, %r67;
	mov.b32 	%r127, 0;
$L__BB4_2:
	setp.lt.s32 	%p2, %r66, 1;
	@%p2 bra 	$L__BB4_28;
	mul.lo.s32 	%r105, %r127, %r71;
	add.s32 	%r22, %r18, %r105;
	add.s32 	%r23, %r105, %r5;
	mov.b32 	%r128, 0;
$L__BB4_4:
	setp.lt.s32 	%p3, %r63, 1;
	mov.b64 	%rd8, 0;
	st.shared.u64 	[%r8], %rd8;
	@%p3 bra 	$L__BB4_25;
	mul.lo.s32 	%r107, %r128, %r72;
	add.s32 	%r25, %r17, %r107;
	add.s32 	%r26, %r107, %r6;
	mov.b32 	%r129, 0;
	mov.f64 	%fd183, 0d0000000000000000;
$L__BB4_6:
	setp.lt.s32 	%p4, %r64, 1;
	mul.lo.s32 	%r28, %r129, %r69;
	add.s32 	%r29, %r28, %r20;
	add.s32 	%r30, %r23, %r29;
	setp.gt.s32 	%p5, %r29, -1;
	setp.lt.s32 	%p6, %r29, %r61;
	and.pred  	%p7, %p5, %p6;
	setp.gt.s32 	%p8, %r30, -1;
	setp.lt.s32 	%p9, %r30, %r61;
	and.pred  	%p10, %p8, %p9;
	and.pred  	%p12, %p7, %p10;
	not.pred 	%p13, %p12;
	or.pred  	%p14, %p13, %p4;
	@%p14 bra 	$L__BB4_24;
	add.s32 	%r109, %r16, %r28;
	mad.lo.s32 	%r31, %r62, %r109, %r4;
	add.s32 	%r110, %r22, %r28;
	mad.lo.s32 	%r32, %r62, %r110, %r25;
	mul.lo.s32 	%r33, %r30, %r62;
	mul.lo.s32 	%r34, %r29, %r62;
	mov.b32 	%r130, 0;
$L__BB4_8:
	setp.ge.s32 	%p15, %r2, %r60;
	mul.lo.s32 	%r36, %r130, %r70;
	add.s32 	%r37, %r36, %r4;
	add.s32 	%r38, %r26, %r37;
	setp.gt.s32 	%p16, %r37, -1;
	setp.lt.s32 	%p17, %r37, %r62;
	and.pred  	%p18, %p16, %p17;
	setp.gt.s32 	%p19, %r38, -1;
	setp.lt.s32 	%p20, %r38, %r62;
	and.pred  	%p21, %p19, %p20;
	and.pred  	%p23, %p18, %p21;
	not.pred 	%p24, %p23;
	or.pred  	%p25, %p24, %p15;
	@%p25 bra 	$L__BB4_23;
	setp.lt.u32 	%p26, %r10, 480;
	add.s32 	%r111, %r37, %r34;
	mad.lo.s32 	%r39, %r111, %r60, %r7;
	add.s32 	%r112, %r38, %r33;
	mad.lo.s32 	%r40, %r112, %r60, %r7;
	mov.u32 	%r135, %r2;
	@%p26 bra 	$L__BB4_12;
	add.s32 	%r113, %r31, %r36;
	mad.lo.s32 	%r133, %r60, %r113, %r2;
	add.s32 	%r114, %r32, %r36;
	mad.lo.s32 	%r132, %r60, %r114, %r2;
	mov.u32 	%r131, %r19;
	mov.u32 	%r135, %r2;
$L__BB4_11:
	.pragma "nounroll";
	mul.wide.s32 	%rd9, %r133, 8;
	add.s64 	%rd10, %rd2, %rd9;
	ld.global.f64 	%fd21, [%rd10];
	mul.wide.s32 	%rd11, %r132, 8;
	add.s64 	%rd12, %rd1, %rd11;
	ld.global.f64 	%fd22, [%rd12];
	fma.rn.f64 	%fd23, %fd21, %fd22, %fd183;
	ld.global.f64 	%fd24, [%rd10+256];
	ld.global.f64 	%fd25, [%rd12+256];
	fma.rn.f64 	%fd26, %fd24, %fd25, %fd23;
	ld.global.f64 	%fd27, [%rd10+512];
	ld.global.f64 	%fd28, [%rd12+512];
	fma.rn.f64 	%fd29, %fd27, %fd28, %fd26;
	ld.global.f64 	%fd30, [%rd10+768];
	ld.global.f64 	%fd31, [%rd12+768];
	fma.rn.f64 	%fd32, %fd30, %fd31, %fd29;
	ld.global.f64 	%fd33, [%rd10+1024];
	ld.global.f64 	%fd34, [%rd12+1024];
	fma.rn.f64 	%fd35, %fd33, %fd34, %fd32;
	ld.global.f64 	%fd36, [%rd10+1280];
	ld.global.f64 	%fd37, [%rd12+1280];
	fma.rn.f64 	%fd38, %fd36, %fd37, %fd35;
	ld.global.f64 	%fd39, [%rd10+1536];
	ld.global.f64 	%fd40, [%rd12+1536];
	fma.rn.f64 	%fd41, %fd39, %fd40, %fd38;
	ld.global.f64 	%fd42, [%rd10+1792];
	ld.global.f64 	%fd43, [%rd12+1792];
	fma.rn.f64 	%fd44, %fd42, %fd43, %fd41;
	ld.global.f64 	%fd45, [%rd10+2048];
	ld.global.f64 	%fd46, [%rd12+2048];
	fma.rn.f64 	%fd47, %fd45, %fd46, %fd44;
	ld.global.f64 	%fd48, [%rd10+2304];
	ld.global.f64 	%fd49, [%rd12+2304];
	fma.rn.f64 	%fd50, %fd48, %fd49, %fd47;
	ld.global.f64 	%fd51, [%rd10+2560];
	ld.global.f64 	%fd52, [%rd12+2560];
	fma.rn.f64 	%fd53, %fd51, %fd52, %fd50;
	ld.global.f64 	%fd54, [%rd10+2816];
	ld.global.f64 	%fd55, [%rd12+2816];
	fma.rn.f64 	%fd56, %fd54, %fd55, %fd53;
	ld.global.f64 	%fd57, [%rd10+3072];
	ld.global.f64 	%fd58, [%rd12+3072];
	fma.rn.f64 	%fd59, %fd57, %fd58, %fd56;
	ld.global.f64 	%fd60, [%rd10+3328];
	ld.global.f64 	%fd61, [%rd12+3328];
	fma.rn.f64 	%fd62, %fd60, %fd61, %fd59;
	ld.global.f64 	%fd63, [%rd10+3584];
	ld.global.f64 	%fd64, [%rd12+3584];
	fma.rn.f64 	%fd65, %fd63, %fd64, %fd62;
	ld.global.f64 	%fd66, [%rd10+3840];
	ld.global.f64 	%fd67, [%rd12+3840];
	fma.rn.f64 	%fd183, %fd66, %fd67, %fd65;
	add.s32 	%r135, %r135, 512;
	add.s32 	%r133, %r133, 512;
	add.s32 	%r132, %r132, 512;
	add.s32 	%r131, %r131, 16;
	setp.ne.s32 	%p27, %r131, 0;
	@%p27 bra 	$L__BB4_11;
$L__BB4_12:
	setp.eq.s32 	%p28, %r11, 0;
	@%p28 bra 	$L__BB4_22;
	setp.lt.u32 	%p29, %r12, 7;
	@%p29 bra 	$L__BB4_15;
	add.s32 	%r115, %r39, %r135;
	mul.wide.s32 	%rd13, %r115, 8;
	add.s64 	%rd14, %rd2, %rd13;
	ld.global.f64 	%fd69, [%rd14];
	add.s32 	%r116, %r40, %r135;
	mul.wide.s32 	%rd15, %r116, 8;
	add.s64 	%rd16, %rd1, %rd15;
	ld.global.f64 	%fd70, [%rd16];
	fma.rn.f64 	%fd71, %fd69, %fd70, %fd183;
	ld.global.f64 	%fd72, [%rd14+256];
	ld.global.f64 	%fd73, [%rd16+256];
	fma.rn.f64 	%fd74, %fd72, %fd73, %fd71;
	ld.global.f64 	%fd75, [%rd14+512];
	ld.global.f64 	%fd76, [%rd16+512];
	fma.rn.f64 	%fd77, %fd75, %fd76, %fd74;
	ld.global.f64 	%fd78, [%rd14+768];
	ld.global.f64 	%fd79, [%rd16+768];
	fma.rn.f64 	%fd80, %fd78, %fd79, %fd77;
	ld.global.f64 	%fd81, [%rd14+1024];
	ld.global.f64 	%fd82, [%rd16+1024];
	fma.rn.f64 	%fd83, %fd81, %fd82, %fd80;
	ld.global.f64 	%fd84, [%rd14+1280];
	ld.global.f64 	%fd85, [%rd16+1280];
	fma.rn.f64 	%fd86, %fd84, %fd85, %fd83;
	ld.global.f64 	%fd87, [%rd14+1536];
	ld.global.f64 	%fd88, [%rd16+1536];
	fma.rn.f64 	%fd89, %fd87, %fd88, %fd86;
	ld.global.f64 	%fd90, [%rd14+1792];
	ld.global.f64 	%fd91, [%rd16+1792];
	fma.rn.f64 	%fd183, %fd90, %fd91, %fd89;
	add.s32 	%r135, %r135, 256;
$L__BB4_15:
	setp.eq.s32 	%p30, %r13, 0;
	@%p30 bra 	$L__BB4_22;
	setp.lt.u32 	%p31, %r14, 3;
	@%p31 bra 	$L__BB4_18;
	add.s32 	%r117, %r39, %r135;
	mul.wide.s32 	%rd17, %r117, 8;
	add.s64 	%rd18, %rd2, %rd17;
	ld.global.f64 	%fd93, [%rd18];
	add.s32 	%r118, %r40, %r135;
	mul.wide.s32 	%rd19, %r118, 8;
	add.s64 	%rd20, %rd1, %rd19;
	ld.global.f64 	%fd94, [%rd20];
	fma.rn.f64 	%fd95, %fd93, %fd94, %fd183;
	ld.global.f64 	%fd96, [%rd18+256];
	ld.global.f64 	%fd97, [%rd20+256];
	fma.rn.f64 	%fd98, %fd96, %fd97, %fd95;
	ld.global.f64 	%fd99, [%rd18+512];
	ld.global.f64 	%fd100, [%rd20+512];
	fma.rn.f64 	%fd101, %fd99, %fd100, %fd98;
	ld.global.f64 	%fd102, [%rd18+768];
	ld.global.f64 	%fd103, [%rd20+768];
	fma.rn.f64 	%fd183, %fd102, %fd103, %fd101;
	add.s32 	%r135, %r135, 128;
$L__BB4_18:
	setp.eq.s32 	%p32, %r15, 0;
	@%p32 bra 	$L__BB4_22;
	setp.eq.s32 	%p33, %r15, 1;
	add.s32 	%r119, %r39, %r135;
	mul.wide.s32 	%rd21, %r119, 8;
	add.s64 	%rd3, %rd2, %rd21;
	ld.global.f64 	%fd104, [%rd3];
	add.s32 	%r120, %r40, %r135;
	mul.wide.s32 	%rd22, %r120, 8;
	add.s64 	%rd4, %rd1, %rd22;
	ld.global.f64 	%fd105, [%rd4];
	fma.rn.f64 	%fd183, %fd104, %fd105, %fd183;
	@%p33 bra 	$L__BB4_22;
	setp.eq.s32 	%p34, %r15, 2;
	ld.global.f64 	%fd106, [%rd3+256];
	ld.global.f64 	%fd107, [%rd4+256];
	fma.rn.f64 	%fd183, %fd106, %fd107, %fd183;
	@%p34 bra 	$L__BB4_22;
	ld.global.f64 	%fd108, [%rd3+512];
	ld.global.f64 	%fd109, [%rd4+512];
	fma.rn.f64 	%fd183, %fd108, %fd109, %fd183;
$L__BB4_22:
	st.shared.f64 	[%r8], %fd183;
$L__BB4_23:
	add.s32 	%r130, %r130, 1;
	setp.ne.s32 	%p35, %r130, %r64;
	@%p35 bra 	$L__BB4_8;
$L__BB4_24:
	add.s32 	%r129, %r129, 1;
	setp.ne.s32 	%p36, %r129, %r63;
	@%p36 bra 	$L__BB4_6;
$L__BB4_25:
	setp.ne.s32 	%p37, %r2, 0;
	bar.sync 	0;
	@%p37 bra 	$L__BB4_27;
	ld.param.u32 	%r126, [_Z31correlation_cuda_forward_kernelIdEvPKT_S2_PS0_iiiiiiiiiiiiiiiiii_param_20];
	ld.param.u32 	%r125, [_Z31correlation_cuda_forward_kernelIdEvPKT_S2_PS0_iiiiiiiiiiiiiiiiii_param_19];
	ld.param.u64 	%rd26, [_Z31correlation_cuda_forward_kernelIdEvPKT_S2_PS0_iiiiiiiiiiiiiiiiii_param_2];
	ld.shared.f64 	%fd110, [_ZZ31correlation_cuda_forward_kernelIdEvPKT_S2_PS0_iiiiiiiiiiiiiiiiiiE8prod_sum];
	add.f64 	%fd111, %fd110, 0d0000000000000000;
	ld.shared.f64 	%fd112, [_ZZ31correlation_cuda_forward_kernelIdEvPKT_S2_PS0_iiiiiiiiiiiiiiiiiiE8prod_sum+8];
	add.f64 	%fd113, %fd111, %fd112;
	ld.shared.f64 	%fd114, [_ZZ31correlation_cuda_forward_kernelIdEvPKT_S2_PS0_iiiiiiiiiiiiiiiiiiE8prod_sum+16];
	add.f64 	%fd115, %fd113, %fd114;
	ld.shared.f64 	%fd116, [_ZZ31correlation_cuda_forward_kernelIdEvPKT_S2_PS0_iiiiiiiiiiiiiiiiiiE8prod_sum+24];
	add.f64 	%fd117, %fd115, %fd116;
	ld.shared.f64 	%fd118, [_ZZ31correlation_cuda_forward_kernelIdEvPKT_S2_PS0_iiiiiiiiiiiiiiiiiiE8prod_sum+32];
	add.f64 	%fd119, %fd117, %fd118;
	ld.shared.f64 	%fd120, [_ZZ31correlation_cuda_forward_kernelIdEvPKT_S2_PS0_iiiiiiiiiiiiiiiiiiE8prod_sum+40];
	add.f64 	%fd121, %fd119, %fd120;
	ld.shared.f64 	%fd122, [_ZZ31correlation_cuda_forward_kernelIdEvPKT_S2_PS0_iiiiiiiiiiiiiiiiiiE8prod_sum+48];
	add.f64 	%fd123, %fd121, %fd122;
	ld.shared.f64 	%fd124, [_ZZ31correlation_cuda_forward_kernelIdEvPKT_S2_PS0_iiiiiiiiiiiiiiiiiiE8prod_sum+56];
	add.f64 	%fd125, %fd123, %fd124;
	ld.shared.f64 	%fd126, [_ZZ31correlation_cuda_forward_kernelIdEvPKT_S2_PS0_iiiiiiiiiiiiiiiiiiE8prod_sum+64];
	add.f64 	%fd127, %fd125, %fd126;
	ld.shared.f64 	%fd128, [_ZZ31correlation_cuda_forward_kernelIdEvPKT_S2_PS0_iiiiiiiiiiiiiiiiiiE8prod_sum+72];
	add.f64 	%fd129, %fd127, %fd128;
	ld.shared.f64 	%fd130, [_ZZ31correlation_cuda_forward_kernelIdEvPKT_S2_PS0_iiiiiiiiiiiiiiiiiiE8prod_sum+80];
	add.f64 	%fd131, %fd129, %fd130;
	ld.shared.f64 	%fd132, [_ZZ31correlation_cuda_forward_kernelIdEvPKT_S2_PS0_iiiiiiiiiiiiiiiiiiE8prod_sum+88];
	add.f64 	%fd133, %fd131, %fd132;
	ld.shared.f64 	%fd134, [_ZZ31correlation_cuda_forward_kernelIdEvPKT_S2_PS0_iiiiiiiiiiiiiiiiiiE8prod_sum+96];
	add.f64 	%fd135, %fd133, %fd134;
	ld.shared.f64 	%fd136, [_ZZ31correlation_cuda_forward_kernelIdEvPKT_S2_PS0_iiiiiiiiiiiiiiiiiiE8prod_sum+104];
	add.f64 	%fd137, %fd135, %fd136;
	ld.shared.f64 	%fd138, [_ZZ31correlation_cuda_forward_kernelIdEvPKT_S2_PS0_iiiiiiiiiiiiiiiiiiE8prod_sum+112];
	add.f64 	%fd139, %fd137, %fd138;
	ld.shared.f64 	%fd140, [_ZZ31correlation_cuda_forward_kernelIdEvPKT_S2_PS0_iiiiiiiiiiiiiiiiiiE8prod_sum+120];
	add.f64 	%fd141, %fd139, %fd140;
	ld.shared.f64 	%fd142, [_ZZ31correlation_cuda_forward_kernelIdEvPKT_S2_PS0_iiiiiiiiiiiiiiiiiiE8prod_sum+128];
	add.f64 	%fd143, %fd141, %fd142;
	ld.shared.f64 	%fd144, [_ZZ31correlation_cuda_forward_kernelIdEvPKT_S2_PS0_iiiiiiiiiiiiiiiiiiE8prod_sum+136];
	add.f64 	%fd145, %fd143, %fd144;
	ld.shared.f64 	%fd146, [_ZZ31correlation_cuda_forward_kernelIdEvPKT_S2_PS0_iiiiiiiiiiiiiiiiiiE8prod_sum+144];
	add.f64 	%fd147, %fd145, %fd146;
	ld.shared.f64 	%fd148, [_ZZ31correlation_cuda_forward_kernelIdEvPKT_S2_PS0_iiiiiiiiiiiiiiiiiiE8prod_sum+152];
	add.f64 	%fd149, %fd147, %fd148;
	ld.shared.f64 	%fd150, [_ZZ31correlation_cuda_forward_kernelIdEvPKT_S2_PS0_iiiiiiiiiiiiiiiiiiE8prod_sum+160];
	add.f64 	%fd151, %fd149, %fd150;
	ld.shared.f64 	%fd152, [_ZZ31correlation_cuda_forward_kernelIdEvPKT_S2_PS0_iiiiiiiiiiiiiiiiiiE8prod_sum+168];
	add.f64 	%fd153, %fd151, %fd152;
	ld.shared.f64 	%fd154, [_ZZ31correlation_cuda_forward_kernelIdEvPKT_S2_PS0_iiiiiiiiiiiiiiiiiiE8prod_sum+176];
	add.f64 	%fd155, %fd153, %fd154;
	ld.shared.f64 	%fd156, [_ZZ31correlation_cuda_forward_kernelIdEvPKT_S2_PS0_iiiiiiiiiiiiiiiiiiE8prod_sum+184];
	add.f64 	%fd157, %fd155, %fd156;
	ld.shared.f64 	%fd158, [_ZZ31correlation_cuda_forward_kernelIdEvPKT_S2_PS0_iiiiiiiiiiiiiiiiiiE8prod_sum+192];
	add.f64 	%fd159, %fd157, %fd158;
	ld.shared.f64 	%fd160, [_ZZ31correlation_cuda_forward_kernelIdEvPKT_S2_PS0_iiiiiiiiiiiiiiiiiiE8prod_sum+200];
	add.f64 	%fd161, %fd159, %fd160;
	ld.shared.f64 	%fd162, [_ZZ31correlation_cuda_forward_kernelIdEvPKT_S2_PS0_iiiiiiiiiiiiiiiiiiE8prod_sum+208];
	add.f64 	%fd163, %fd161, %fd162;
	ld.shared.f64 	%fd164, [_ZZ31correlation_cuda_forward_kernelIdEvPKT_S2_PS0_iiiiiiiiiiiiiiiiiiE8prod_sum+216];
	add.f64 	%fd165, %fd163, %fd164;
	ld.shared.f64 	%fd166, [_ZZ31correlation_cuda_forward_kernelIdEvPKT_S2_PS0_iiiiiiiiiiiiiiiiiiE8prod_sum+224];
	add.f64 	%fd167, %fd165, %fd166;
	ld.shared.f64 	%fd168, [_ZZ31correlation_cuda_forward_kernelIdEvPKT_S2_PS0_iiiiiiiiiiiiiiiiiiE8prod_sum+232];
	add.f64 	%fd169, %fd167, %fd168;
	ld.shared.f64 	%fd170, [_ZZ31correlation_cuda_forward_kernelIdEvPKT_S2_PS0_iiiiiiiiiiiiiiiiiiE8prod_sum+240];
	add.f64 	%fd171, %fd169, %fd170;
	ld.shared.f64 	%fd172, [_ZZ31correlation_cuda_forward_kernelIdEvPKT_S2_PS0_iiiiiiiiiiiiiiiiiiE8prod_sum+248];
	add.f64 	%fd173, %fd171, %fd172;
	mad.lo.s32 	%r121, %r127, %r66, %r128;
	mad.lo.s32 	%r122, %r121, %r125, %r9;
	mad.lo.s32 	%r123, %r122, %r126, %r1;
	cvta.to.global.u64 	%rd23, %rd26;
	mul.wide.s32 	%rd24, %r123, 8;
	add.s64 	%rd25, %rd23, %rd24;
	st.global.f64 	[%rd25], %fd173;
$L__BB4_27:
	add.s32 	%r128, %r128, 1;
	setp.ne.s32 	%p38, %r128, %r66;
	@%p38 bra 	$L__BB4_4;
$L__BB4_28:
	add.s32 	%r127, %r127, 1;
	setp.ne.s32 	%p39, %r127, %r65;
	@%p39 bra 	$L__BB4_2;
$L__BB4_29:
	ret;

}
	// .globl	_Z22correlation_old_kernelIdEviiiiiiiiiiiiiiiiPKT_S2_PS0_
.visible .entry _Z22correlation_old_kernelIdEviiiiiiiiiiiiiiiiPKT_S2_PS0_(
	.param .u32 _Z22correlation_old_kernelIdEviiiiiiiiiiiiiiiiPKT_S2_PS0__param_0,
	.param .u32 _Z22correlation_old_kernelIdEviiiiiiiiiiiiiiiiPKT_S2_PS0__param_1,
	.param .u32 _Z22correlation_old_kernelIdEviiiiiiiiiiiiiiiiPKT_S2_PS0__param_2,
	.param .u32 _Z22correlation_old_kernelIdEviiiiiiiiiiiiiiiiPKT_S2_PS0__param_3,
	.param .u32 _Z22correlation_old_kernelIdEviiiiiiiiiiiiiiiiPKT_S2_PS0__param_4,
	.param .u32 _Z22correlation_old_kernelIdEviiiiiiiiiiiiiiiiPKT_S2_PS0__param_5,
	.param .u32 _Z22correlation_old_kernelIdEviiiiiiiiiiiiiiiiPKT_S2_PS0__param_6,
	.param .u32 _Z22correlation_old_kernelIdEviiiiiiiiiiiiiiiiPKT_S2_PS0__param_7,
	.param .u32 _Z22correlation_old_kernelIdEviiiiiiiiiiiiiiiiPKT_S2_PS0__param_8,
	.param .u32 _Z22correlation_old_kernelIdEviiiiiiiiiiiiiiiiPKT_S2_PS0__param_9,
	.param .u32 _Z22correlation_old_kernelIdEviiiiiiiiiiiiiiiiPKT_S2_PS0__param_10,
	.param .u32 _Z22correlation_old_kernelIdEviiiiiiiiiiiiiiiiPKT_S2_PS0__param_11,
	.param .u32 _Z22correlation_old_kernelIdEviiiiiiiiiiiiiiiiPKT_S2_PS0__param_12,
	.param .u32 _Z22correlation_old_kernelIdEviiiiiiiiiiiiiiiiPKT_S2_PS0__param_13,
	.param .u32 _Z22correlation_old_kernelIdEviiiiiiiiiiiiiiiiPKT_S2_PS0__param_14,
	.param .u32 _Z22correlation_old_kernelIdEviiiiiiiiiiiiiiiiPKT_S2_PS0__param_15,
	.param .u64 .ptr .align 1 _Z22correlation_old_kernelIdEviiiiiiiiiiiiiiiiPKT_S2_PS0__param_16,
	.param .u64 .ptr .align 1 _Z22correlation_old_kernelIdEviiiiiiiiiiiiiiiiPKT_S2_PS0__param_17,
	.param .u64 .ptr .align 1 _Z22correlation_old_kernelIdEviiiiiiiiiiiiiiiiPKT_S2_PS0__param_18
)
{
	.reg .pred 	%p<22>;
	.reg .b32 	%r<136>;
	.reg .b64 	%rd<21>;
	.reg .b64 	%fd<187>;
	// demoted variable
	.shared .align 8 .b8 _ZZ22correlation_old_kernelIdEviiiiiiiiiiiiiiiiPKT_S2_PS0_E3sum[256];
	ld.param.u32 	%r58, [_Z22correlation_old_kernelIdEviiiiiiiiiiiiiiiiPKT_S2_PS0__param_4];
	ld.param.u32 	%r59, [_Z22correlation_old_kernelIdEviiiiiiiiiiiiiiiiPKT_S2_PS0__param_5];
	ld.param.u32 	%r67, [_Z22correlation_old_kernelIdEviiiiiiiiiiiiiiiiPKT_S2_PS0__param_6];
	ld.param.u32 	%r62, [_Z22correlation_old_kernelIdEviiiiiiiiiiiiiiiiPKT_S2_PS0__param_10];
	ld.param.u32 	%r68, [_Z22correlation_old_kernelIdEviiiiiiiiiiiiiiiiPKT_S2_PS0__param_11];
	ld.param.u32 	%r64, [_Z22correlation_old_kernelIdEviiiiiiiiiiiiiiiiPKT_S2_PS0__param_13];
	ld.param.u32 	%r65, [_Z22correlation_old_kernelIdEviiiiiiiiiiiiiiiiPKT_S2_PS0__param_14];
	ld.param.u32 	%r66, [_Z22correlation_old_kernelIdEviiiiiiiiiiiiiiiiPKT_S2_PS0__param_15];
	ld.param.u64 	%rd6, [_Z22correlation_old_kernelIdEviiiiiiiiiiiiiiiiPKT_S2_PS0__param_16];
	ld.param.u64 	%rd8, [_Z22correlation_old_kernelIdEviiiiiiiiiiiiiiiiPKT_S2_PS0__param_17];
	ld.param.u64 	%rd7, [_Z22correlation_old_kernelIdEviiiiiiiiiiiiiiiiPKT_S2_PS0__param_18];
	cvta.to.global.u64 	%rd1, %rd8;
	mov.u32 	%r1, %ctaid.x;
	mad.lo.s32 	%r2, %r68, %r1, %r67;
	mov.u32 	%r3, %ctaid.y;
	mad.lo.s32 	%r4, %r68, %r3, %r67;
	mov.u32 	%r5, %ctaid.z;
	mov.u32 	%r6, %tid.x;
	setp.lt.s32 	%p1, %r62, 1;
	@%p1 bra 	$L__BB5_8;
	mad.lo.s32 	%r7, %r65, %r5, %r4;
	cvta.to.global.u64 	%rd2, %rd6;
	mov.b32 	%r123, 0;
$L__BB5_2:
	mul.lo.s32 	%r9, %r123, %r62;
	add.s32 	%r71, %r7, %r123;
	mad.lo.s32 	%r10, %r71, %r64, %r2;
	mov.b32 	%r124, 0;
$L__BB5_3:
	setp.ge.s32 	%p2, %r6, %r66;
	@%p2 bra 	$L__BB5_6;
	add.s32 	%r72, %r10, %r124;
	mul.lo.s32 	%r12, %r72, %r66;
	add.s32 	%r73, %r124, %r9;
	mul.lo.s32 	%r13, %r73, %r66;
	mov.u32 	%r125, %r6;
$L__BB5_5:
	add.s32 	%r74, %r125, %r12;
	add.s32 	%r75, %r125, %r13;
	mul.wide.s32 	%rd9, %r74, 8;
	add.s64 	%rd10, %rd2, %rd9;
	ld.global.f64 	%fd19, [%rd10];
	shl.b32 	%r76, %r75, 3;
	mov.u32 	%r77, patch_data_char;
	add.s32 	%r78, %r77, %r76;
	st.shared.f64 	[%r78], %fd19;
	add.s32 	%r125, %r125, 32;
	setp.lt.s32 	%p3, %r125, %r66;
	@%p3 bra 	$L__BB5_5;
$L__BB5_6:
	add.s32 	%r124, %r124, 1;
	setp.ne.s32 	%p4, %r124, %r62;
	@%p4 bra 	$L__BB5_3;
	add.s32 	%r123, %r123, 1;
	setp.ne.s32 	%p5, %r123, %r62;
	@%p5 bra 	$L__BB5_2;
$L__BB5_8:
	bar.sync 	0;
	setp.lt.s32 	%p6, %r58, 1;
	@%p6 bra 	$L__BB5_33;
	shl.b32 	%r80, %r6, 3;
	mov.u32 	%r81, _ZZ22correlation_old_kernelIdEviiiiiiiiiiiiiiiiPKT_S2_PS0_E3sum;
	add.s32 	%r18, %r81, %r80;
	mad.lo.s32 	%r19, %r65, %r5, %r4;
	mul.lo.s32 	%r82, %r62, %r62;
	mul.lo.s32 	%r83, %r82, %r66;
	cvt.rn.f64.s32 	%fd1, %r83;
	mad.lo.s32 	%r20, %r59, %r5, %r1;
	not.b32 	%r84, %r6;
	add.s32 	%r21, %r66, %r84;
	shr.u32 	%r85, %r21, 5;
	add.s32 	%r86, %r85, 1;
	and.b32  	%r22, %r86, 15;
	add.s32 	%r23, %r22, -1;
	and.b32  	%r24, %r86, 7;
	add.s32 	%r25, %r24, -1;
	and.b32  	%r26, %r86, 3;
	and.b32  	%r87, %r86, 268435440;
	neg.s32 	%r27, %r87;
	add.s64 	%rd3, %rd1, 2048;
	cvta.to.global.u64 	%rd4, %rd7;
	mov.b32 	%r126, 0;
$L__BB5_10:
	setp.lt.s32 	%p7, %r62, 1;
	mov.b64 	%rd11, 0;
	st.shared.u64 	[%r18], %rd11;
	@%p7 bra 	$L__BB5_30;
	ld.param.u32 	%r122, [_Z22correlation_old_kernelIdEviiiiiiiiiiiiiiiiPKT_S2_PS0__param_12];
	ld.param.u32 	%r121, [_Z22correlation_old_kernelIdEviiiiiiiiiiiiiiiiPKT_S2_PS0__param_8];
	ld.param.u32 	%r120, [_Z22correlation_old_kernelIdEviiiiiiiiiiiiiiiiPKT_S2_PS0__param_7];
	div.s32 	%r89, %r126, %r121;
	mul.lo.s32 	%r90, %r89, %r121;
	sub.s32 	%r91, %r126, %r90;
	sub.s32 	%r92, %r91, %r120;
	mad.lo.s32 	%r29, %r92, %r122, %r2;
	sub.s32 	%r93, %r89, %r120;
	mad.lo.s32 	%r30, %r93, %r122, %r19;
	mov.b32 	%r127, 0;
	mov.f64 	%fd185, 0d0000000000000000;
$L__BB5_12:
	mul.lo.s32 	%r32, %r127, %r62;
	add.s32 	%r95, %r30, %r127;
	mad.lo.s32 	%r33, %r95, %r64, %r29;
	mov.b32 	%r128, 0;
$L__BB5_13:
	setp.ge.s32 	%p8, %r6, %r66;
	add.s32 	%r96, %r128, %r32;
	mul.lo.s32 	%r35, %r96, %r66;
	@%p8 bra 	$L__BB5_28;
	setp.lt.u32 	%p9, %r21, 480;
	add.s32 	%r97, %r33, %r128;
	mul.lo.s32 	%r36, %r97, %r66;
	mov.u32 	%r133, %r6;
	@%p9 bra 	$L__BB5_17;
	add.s32 	%r98, %r6, %r35;
	shl.b32 	%r99, %r98, 3;
	mov.u32 	%r100, patch_data_char;
	add.s32 	%r101, %r100, %r99;
	add.s32 	%r130, %r101, 2048;
	add.s32 	%r129, %r6, %r36;
	mov.u32 	%r131, %r27;
	mov.u32 	%r133, %r6;
$L__BB5_16:
	.pragma "nounroll";
	mul.wide.s32 	%rd12, %r129, 8;
	add.s64 	%rd13, %rd3, %rd12;
	ld.shared.f64 	%fd22, [%r130+-2048];
	ld.global.f64 	%fd23, [%rd13+-2048];
	fma.rn.f64 	%fd24, %fd22, %fd23, %fd185;
	ld.shared.f64 	%fd25, [%r130+-1792];
	ld.global.f64 	%fd26, [%rd13+-1792];
	fma.rn.f64 	%fd27, %fd25, %fd26, %fd24;
	ld.shared.f64 	%fd28, [%r130+-1536];
	ld.global.f64 	%fd29, [%rd13+-1536];
	fma.rn.f64 	%fd30, %fd28, %fd29, %fd27;
	ld.shared.f64 	%fd31, [%r130+-1280];
	ld.global.f64 	%fd32, [%rd13+-1280];
	fma.rn.f64 	%fd33, %fd31, %fd32, %fd30;
	ld.shared.f64 	%fd34, [%r130+-1024];
	ld.global.f64 	%fd35, [%rd13+-1024];
	fma.rn.f64 	%fd36, %fd34, %fd35, %fd33;
	ld.shared.f64 	%fd37, [%r130+-768];
	ld.global.f64 	%fd38, [%rd13+-768];
	fma.rn.f64 	%fd39, %fd37, %fd38, %fd36;
	ld.shared.f64 	%fd40, [%r130+-512];
	ld.global.f64 	%fd41, [%rd13+-512];
	fma.rn.f64 	%fd42, %fd40, %fd41, %fd39;
	ld.shared.f64 	%fd43, [%r130+-256];
	ld.global.f64 	%fd44, [%rd13+-256];
	fma.rn.f64 	%fd45, %fd43, %fd44, %fd42;
	ld.shared.f64 	%fd46, [%r130];
	ld.global.f64 	%fd47, [%rd13];
	fma.rn.f64 	%fd48, %fd46, %fd47, %fd45;
	ld.shared.f64 	%fd49, [%r130+256];
	ld.global.f64 	%fd50, [%rd13+256];
	fma.rn.f64 	%fd51, %fd49, %fd50, %fd48;
	ld.shared.f64 	%fd52, [%r130+512];
	ld.global.f64 	%fd53, [%rd13+512];
	fma.rn.f64 	%fd54, %fd52, %fd53, %fd51;
	ld.shared.f64 	%fd55, [%r130+768];
	ld.global.f64 	%fd56, [%rd13+768];
	fma.rn.f64 	%fd57, %fd55, %fd56, %fd54;
	ld.shared.f64 	%fd58, [%r130+1024];
	ld.global.f64 	%fd59, [%rd13+1024];
	fma.rn.f64 	%fd60, %fd58, %fd59, %fd57;
	ld.shared.f64 	%fd61, [%r130+1280];
	ld.global.f64 	%fd62, [%rd13+1280];
	fma.rn.f64 	%fd63, %fd61, %fd62, %fd60;
	ld.shared.f64 	%fd64, [%r130+1536];
	ld.global.f64 	%fd65, [%rd13+1536];
	fma.rn.f64 	%fd66, %fd64, %fd65, %fd63;
	ld.shared.f64 	%fd67, [%r130+1792];
	ld.global.f64 	%fd68, [%rd13+1792];
	fma.rn.f64 	%fd185, %fd67, %fd68, %fd66;
	add.s32 	%r133, %r133, 512;
	add.s32 	%r131, %r131, 16;
	add.s32 	%r130, %r130, 4096;
	add.s32 	%r129, %r129, 512;
	setp.ne.s32 	%p10, %r131, 0;
	@%p10 bra 	$L__BB5_16;
$L__BB5_17:
	setp.eq.s32 	%p11, %r22, 0;
	@%p11 bra 	$L__BB5_27;
	setp.lt.u32 	%p12, %r23, 7;
	@%p12 bra 	$L__BB5_20;
	add.s32 	%r102, %r133, %r35;
	add.s32 	%r103, %r133, %r36;
	shl.b32 	%r104, %r102, 3;
	mov.u32 	%r105, patch_data_char;
	add.s32 	%r106, %r105, %r104;
	ld.shared.f64 	%fd70, [%r106];
	mul.wide.s32 	%rd14, %r103, 8;
	add.s64 	%rd15, %rd1, %rd14;
	ld.global.f64 	%fd71, [%rd15];
	fma.rn.f64 	%fd72, %fd70, %fd71, %fd185;
	ld.shared.f64 	%fd73, [%r106+256];
	ld.global.f64 	%fd74, [%rd15+256];
	fma.rn.f64 	%fd75, %fd73, %fd74, %fd72;
	ld.shared.f64 	%fd76, [%r106+512];
	ld.global.f64 	%fd77, [%rd15+512];
	fma.rn.f64 	%fd78, %fd76, %fd77, %fd75;
	ld.shared.f64 	%fd79, [%r106+768];
	ld.global.f64 	%fd80, [%rd15+768];
	fma.rn.f64 	%fd81, %fd79, %fd80, %fd78;
	ld.shared.f64 	%fd82, [%r106+1024];
	ld.global.f64 	%fd83, [%rd15+1024];
	fma.rn.f64 	%fd84, %fd82, %fd83, %fd81;
	ld.shared.f64 	%fd85, [%r106+1280];
	ld.global.f64 	%fd86, [%rd15+1280];
	fma.rn.f64 	%fd87, %fd85, %fd86, %fd84;
	ld.shared.f64 	%fd88, [%r106+1536];
	ld.global.f64 	%fd89, [%rd15+1536];
	fma.rn.f64 	%fd90, %fd88, %fd89, %fd87;
	ld.shared.f64 	%fd91, [%r106+1792];
	ld.global.f64 	%fd92, [%rd15+1792];
	fma.rn.f64 	%fd185, %fd91, %fd92, %fd90;
	add.s32 	%r133, %r133, 256;
$L__BB5_20:
	setp.eq.s32 	%p13, %r24, 0;
	@%p13 bra 	$L__BB5_27;
	setp.lt.u32 	%p14, %r25, 3;
	@%p14 bra 	$L__BB5_23;
	add.s32 	%r107, %r133, %r35;
	add.s32 	%r108, %r133, %r36;
	shl.b32 	%r109, %r107, 3;
	mov.u32 	%r110, patch_data_char;
	add.s32 	%r111, %r110, %r109;
	ld.shared.f64 	%fd94, [%r111];
	mul.wide.s32 	%rd16, %r108, 8;
	add.s64 	%rd17, %rd1, %rd16;
	ld.global.f64 	%fd95, [%rd17];
	fma.rn.f64 	%fd96, %fd94, %fd95, %fd185;
	ld.shared.f64 	%fd97, [%r111+256];
	ld.global.f64 	%fd98, [%rd17+256];
	fma.rn.f64 	%fd99, %fd97, %fd98, %fd96;
	ld.shared.f64 	%fd100, [%r111+512];
	ld.global.f64 	%fd101, [%rd17+512];
	fma.rn.f64 	%fd102, %fd100, %fd101, %fd99;
	ld.shared.f64 	%fd103, [%r111+768];
	ld.global.f64 	%fd104, [%rd17+768];
	fma.rn.f64 	%fd185, %fd103, %fd104, %fd102;
	add.s32 	%r133, %r133, 128;
$L__BB5_23:
	setp.eq.s32 	%p15, %r26, 0;
	@%p15 bra 	$L__BB5_27;
	setp.eq.s32 	%p16, %r26, 1;
	add.s32 	%r112, %r133, %r35;
	add.s32 	%r113, %r133, %r36;
	shl.b32 	%r114, %r112, 3;
	mov.u32 	%r115, patch_data_char;
	add.s32 	%r52, %r115, %r114;
	ld.shared.f64 	%fd105, [%r52];
	mul.wide.s32 	%rd18, %r113, 8;
	add.s64 	%rd5, %rd1, %rd18;
	ld.global.f64 	%fd106, [%rd5];
	fma.rn.f64 	%fd185, %fd105, %fd106, %fd185;
	@%p16 bra 	$L__BB5_27;
	setp.eq.s32 	%p17, %r26, 2;
	ld.shared.f64 	%fd107, [%r52+256];
	ld.global.f64 	%fd108, [%rd5+256];
	fma.rn.f64 	%fd185, %fd107, %fd108, %fd185;
	@%p17 bra 	$L__BB5_27;
	ld.shared.f64 	%fd109, [%r52+512];
	ld.global.f64 	%fd110, [%rd5+512];
	fma.rn.f64 	%fd185, %fd109, %fd110, %fd185;
$L__BB5_27:
	st.shared.f64 	[%r18], %fd185;
$L__BB5_28:
	add.s32 	%r128, %r128, 1;
	setp.ne.s32 	%p18, %r128, %r62;
	@%p18 bra 	$L__BB5_13;
	add.s32 	%r127, %r127, 1;
	setp.ne.s32 	%p19, %r127, %r62;
	@%p19 bra 	$L__BB5_12;
$L__BB5_30:
	setp.ne.s32 	%p20, %r6, 0;
	bar.sync 	0;
	@%p20 bra 	$L__BB5_32;
	ld.param.u32 	%r119, [_Z22correlation_old_kernelIdEviiiiiiiiiiiiiiiiPKT_S2_PS0__param_3];
	ld.param.u32 	%r118, [_Z22correlation_old_kernelIdEviiiiiiiiiiiiiiiiPKT_S2_PS0__param_2];
	ld.shared.f64 	%fd111, [_ZZ22correlation_old_kernelIdEviiiiiiiiiiiiiiiiPKT_S2_PS0_E3sum];
	add.f64 	%fd112, %fd111, 0d0000000000000000;
	ld.shared.f64 	%fd113, [_ZZ22correlation_old_kernelIdEviiiiiiiiiiiiiiiiPKT_S2_PS0_E3sum+8];
	add.f64 	%fd114, %fd112, %fd113;
	ld.shared.f64 	%fd115, [_ZZ22correlation_old_kernelIdEviiiiiiiiiiiiiiiiPKT_S2_PS0_E3sum+16];
	add.f64 	%fd116, %fd114, %fd115;
	ld.shared.f64 	%fd117, [_ZZ22correlation_old_kernelIdEviiiiiiiiiiiiiiiiPKT_S2_PS0_E3sum+24];
	add.f64 	%fd118, %fd116, %fd117;
	ld.shared.f64 	%fd119, [_ZZ22correlation_old_kernelIdEviiiiiiiiiiiiiiiiPKT_S2_PS0_E3sum+32];
	add.f64 	%fd120, %fd118, %fd119;
	ld.shared.f64 	%fd121, [_ZZ22correlation_old_kernelIdEviiiiiiiiiiiiiiiiPKT_S2_PS0_E3sum+40];
	add.f64 	%fd122, %fd120, %fd121;
	ld.shared.f64 	%fd123, [_ZZ22correlation_old_kernelIdEviiiiiiiiiiiiiiiiPKT_S2_PS0_E3sum+48];
	add.f64 	%fd124, %fd122, %fd123;
	ld.shared.f64 	%fd125, [_ZZ22correlation_old_kernelIdEviiiiiiiiiiiiiiiiPKT_S2_PS0_E3sum+56];
	add.f64 	%fd126, %fd124, %fd125;
	ld.shared.f64 	%fd127, [_ZZ22correlation_old_kernelIdEviiiiiiiiiiiiiiiiPKT_S2_PS0_E3sum+64];
	add.f64 	%fd128, %fd126, %fd127;
	ld.shared.f64 	%fd129, [_ZZ22correlation_old_kernelIdEviiiiiiiiiiiiiiiiPKT_S2_PS0_E3sum+72];
	add.f64 	%fd130, %fd128, %fd129;
	ld.shared.f64 	%fd131, [_ZZ22correlation_old_kernelIdEviiiiiiiiiiiiiiiiPKT_S2_PS0_E3sum+80];
	add.f64 	%fd132, %fd130, %fd131;
	ld.shared.f64 	%fd133, [_ZZ22correlation_old_kernelIdEviiiiiiiiiiiiiiiiPKT_S2_PS0_E3sum+88];
	add.f64 	%fd134, %fd132, %fd133;
	ld.shared.f64 	%fd135, [_ZZ22correlation_old_kernelIdEviiiiiiiiiiiiiiiiPKT_S2_PS0_E3sum+96];
	add.f64 	%fd136, %fd134, %fd135;
	ld.shared.f64 	%fd137, [_ZZ22correlation_old_kernelIdEviiiiiiiiiiiiiiiiPKT_S2_PS0_E3sum+104];
	add.f64 	%fd138, %fd136, %fd137;
	ld.shared.f64 	%fd139, [_ZZ22correlation_old_kernelIdEviiiiiiiiiiiiiiiiPKT_S2_PS0_E3sum+112];
	add.f64 	%fd140, %fd138, %fd139;
	ld.shared.f64 	%fd141, [_ZZ22correlation_old_kernelIdEviiiiiiiiiiiiiiiiPKT_S2_PS0_E3sum+120];
	add.f64 	%fd142, %fd140, %fd141;
	ld.shared.f64 	%fd143, [_ZZ22correlation_old_kernelIdEviiiiiiiiiiiiiiiiPKT_S2_PS0_E3sum+128];
	add.f64 	%fd144, %fd142, %fd143;
	ld.shared.f64 	%fd145, [_ZZ22correlation_old_kernelIdEviiiiiiiiiiiiiiiiPKT_S2_PS0_E3sum+136];
	add.f64 	%fd146, %fd144, %fd145;
	ld.shared.f64 	%fd147, [_ZZ22correlation_old_kernelIdEviiiiiiiiiiiiiiiiPKT_S2_PS0_E3sum+144];
	add.f64 	%fd148, %fd146, %fd147;
	ld.shared.f64 	%fd149, [_ZZ22correlation_old_kernelIdEviiiiiiiiiiiiiiiiPKT_S2_PS0_E3sum+152];
	add.f64 	%fd150, %fd148, %fd149;
	ld.shared.f64 	%fd151, [_ZZ22correlation_old_kernelIdEviiiiiiiiiiiiiiiiPKT_S2_PS0_E3sum+160];
	add.f64 	%fd152, %fd150, %fd151;
	ld.shared.f64 	%fd153, [_ZZ22correlation_old_kernelIdEviiiiiiiiiiiiiiiiPKT_S2_PS0_E3sum+168];
	add.f64 	%fd154, %fd152, %fd153;
	ld.shared.f64 	%fd155, [_ZZ22correlation_old_kernelIdEviiiiiiiiiiiiiiiiPKT_S2_PS0_E3sum+176];
	add.f64 	%fd156, %fd154, %fd155;
	ld.shared.f64 	%fd157, [_ZZ22correlation_old_kernelIdEviiiiiiiiiiiiiiiiPKT_S2_PS0_E3sum+184];
	add.f64 	%fd158, %fd156, %fd157;
	ld.shared.f64 	%fd159, [_ZZ22correlation_old_kernelIdEviiiiiiiiiiiiiiiiPKT_S2_PS0_E3sum+192];
	add.f64 	%fd160, %fd158, %fd159;
	ld.shared.f64 	%fd161, [_ZZ22correlation_old_kernelIdEviiiiiiiiiiiiiiiiPKT_S2_PS0_E3sum+200];
	add.f64 	%fd162, %fd160, %fd161;
	ld.shared.f64 	%fd163, [_ZZ22correlation_old_kernelIdEviiiiiiiiiiiiiiiiPKT_S2_PS0_E3sum+208];
	add.f64 	%fd164, %fd162, %fd163;
	ld.shared.f64 	%fd165, [_ZZ22correlation_old_kernelIdEviiiiiiiiiiiiiiiiPKT_S2_PS0_E3sum+216];
	add.f64 	%fd166, %fd164, %fd165;
	ld.shared.f64 	%fd167, [_ZZ22correlation_old_kernelIdEviiiiiiiiiiiiiiiiPKT_S2_PS0_E3sum+224];
	add.f64 	%fd168, %fd166, %fd167;
	ld.shared.f64 	%fd169, [_ZZ22correlation_old_kernelIdEviiiiiiiiiiiiiiiiPKT_S2_PS0_E3sum+232];
	add.f64 	%fd170, %fd168, %fd169;
	ld.shared.f64 	%fd171, [_ZZ22correlation_old_kernelIdEviiiiiiiiiiiiiiiiPKT_S2_PS0_E3sum+240];
	add.f64 	%fd172, %fd170, %fd171;
	ld.shared.f64 	%fd173, [_ZZ22correlation_old_kernelIdEviiiiiiiiiiiiiiiiPKT_S2_PS0_E3sum+248];
	add.f64 	%fd174, %fd172, %fd173;
	mad.lo.s32 	%r116, %r126, %r119, %r3;
	div.rn.f64 	%fd175, %fd174, %fd1;
	mad.lo.s32 	%r117, %r116, %r118, %r20;
	mul.wide.s32 	%rd19, %r117, 8;
	add.s64 	%rd20, %rd4, %rd19;
	st.global.f64 	[%rd20], %fd175;
$L__BB5_32:
	add.s32 	%r126, %r126, 1;
	setp.ne.s32 	%p21, %r126, %r58;
	@%p21 bra 	$L__BB5_10;
$L__BB5_33:
	ret;

}


// ===== COMPILED SASS (sm_100) =====

	.target	sm_100

	.elftype	@"ET_EXEC"


//--------------------- .note.nv.tkinfo           --------------------------
	.section	.note.nv.tkinfo,"",@"SHT_NOTE"
	.sectionflags	@"SHF_NOTE_NV_TKINFO"
	.tkinfo
        /*0018*/ 	.word	0x00000002
        /*0030*/ 	.string	""
        /*0030*/ 	.string	"ptxas"
        /*0030*/ 	.string	"Cuda compilation tools, release 13.0, V13.0.88"
        /*0030*/ 	.string	"Build cuda_13.0.r13.0/compiler.36424714_0"
        /*0030*/ 	.string	"-arch sm_100 -m 64 "



//--------------------- .note.nv.cuinfo           --------------------------
	.section	.note.nv.cuinfo,"",@"SHT_NOTE"
	.sectionflags	@"SHF_NOTE_NV_CUINFO"
        /*0018*/ 	.short	0x0002
        /*001a*/ 	.short	0x0064
        /*001c*/ 	.short	0x0082
	.zero		2


//--------------------- .nv.info                  --------------------------
	.section	.nv.info,"",@"SHT_CUDA_INFO"
	.align	4


	//----- nvinfo : EIATTR_REGCOUNT
	.align		4
        /*0000*/ 	.byte	0x04, 0x2f
        /*0002*/ 	.short	(.L_1 - .L_0)
	.align		4
.L_0:
        /*0004*/ 	.word	index@(_Z21blob_rearrange_kernelIfEvPKT_PS0_iiiiiii)
        /*0008*/ 	.word	0x00000012


	//----- nvinfo : EIATTR_FRAME_SIZE
	.align		4
.L_1:
        /*000c*/ 	.byte	0x04, 0x11
        /*000e*/ 	.short	(.L_3 - .L_2)
	.align		4
.L_2:
        /*0010*/ 	.word	index@(_Z21blob_rearrange_kernelIfEvPKT_PS0_iiiiiii)
        /*0014*/ 	.word	0x00000000


	//----- nvinfo : EIATTR_REGCOUNT
	.align		4
.L_3:
        /*0018*/ 	.byte	0x04, 0x2f
        /*001a*/ 	.short	(.L_5 - .L_4)
	.align		4
.L_4:
        /*001c*/ 	.word	index@(_Z31correlation_cuda_forward_kernelIfEvPKT_S2_PS0_iiiiiiiiiiiiiiiiii)
        /*0020*/ 	.word	0x00000020


	//----- nvinfo : EIATTR_FRAME_SIZE
	.align		4
.L_5:
        /*0024*/ 	.byte	0x04, 0x11
        /*0026*/ 	.short	(.L_7 - .L_6)
	.align		4
.L_6:
        /*0028*/ 	.word	index@(_Z31correlation_cuda_forward_kernelIfEvPKT_S2_PS0_iiiiiiiiiiiiiiiiii)
        /*002c*/ 	.word	0x00000000


	//----- nvinfo : EIATTR_REGCOUNT
	.align		4
.L_7:
        /*0030*/ 	.byte	0x04, 0x2f
        /*0032*/ 	.short	(.L_9 - .L_8)
	.align		4
.L_8:
        /*0034*/ 	.word	index@(_Z22correlation_old_kernelIfEviiiiiiiiiiiiiiiiPKT_S2_PS0_)
        /*0038*/ 	.word	0x00000020


	//----- nvinfo : EIATTR_FRAME_SIZE
	.align		4
.L_9:
        /*003c*/ 	.byte	0x04, 0x11
        /*003e*/ 	.short	(.L_11 - .L_10)
	.align		4
.L_10:
        /*0040*/ 	.word	index@($__internal_1_$__cuda_sm3x_div_rn_noftz_f32_slowpath)
        /*0044*/ 	.word	0x00000000


	//----- nvinfo : EIATTR_FRAME_SIZE
	.align		4
.L_11:
        /*0048*/ 	.byte	0x04, 0x11
        /*004a*/ 	.short	(.L_13 - .L_12)
	.align		4
.L_12:
        /*004c*/ 	.word	index@(_Z22correlation_old_kernelIfEviiiiiiiiiiiiiiiiPKT_S2_PS0_)
        /*0050*/ 	.word	0x00000000


	//----- nvinfo : EIATTR_REGCOUNT
	.align		4
.L_13:
        /*0054*/ 	.byte	0x04, 0x2f
        /*0056*/ 	.short	(.L_15 - .L_14)
	.align		4
.L_14:
        /*0058*/ 	.word	index@(_Z21blob_rearrange_kernelIdEvPKT_PS0_iiiiiii)
        /*005c*/ 	.word	0x00000010


	//----- nvinfo : EIATTR_FRAME_SIZE
	.align		4
.L_15:
        /*0060*/ 	.byte	0x04, 0x11
        /*0062*/ 	.short	(.L_17 - .L_16)
	.align		4
.L_16:
        /*0064*/ 	.word	index@(_Z21blob_rearrange_kernelIdEvPKT_PS0_iiiiiii)
        /*0068*/ 	.word	0x00000000


	//----- nvinfo : EIATTR_REGCOUNT
	.align		4
.L_17:
        /*006c*/ 	.byte	0x04, 0x2f
        /*006e*/ 	.short	(.L_19 - .L_18)
	.align		4
.L_18:
        /*0070*/ 	.word	index@(_Z31correlation_cuda_forward_kernelIdEvPKT_S2_PS0_iiiiiiiiiiiiiiiiii)
        /*0074*/ 	.word	0x00000020


	//----- nvinfo : EIATTR_FRAME_SIZE
	.align		4
.L_19:
        /*0078*/ 	.byte	0x04, 0x11
        /*007a*/ 	.short	(.L_21 - .L_20)
	.align		4
.L_20:
        /*007c*/ 	.word	index@(_Z31correlation_cuda_forward_kernelIdEvPKT_S2_PS0_iiiiiiiiiiiiiiiiii)
        /*0080*/ 	.word	0x00000000


	//----- nvinfo : EIATTR_REGCOUNT
	.align		4
.L_21:
        /*0084*/ 	.byte	0x04, 0x2f
        /*0086*/ 	.short	(.L_23 - .L_22)
	.align		4
.L_22:
        /*0088*/ 	.word	index@(_Z22correlation_old_kernelIdEviiiiiiiiiiiiiiiiPKT_S2_PS0_)
        /*008c*/ 	.word	0x00000020


	//----- nvinfo : EIATTR_FRAME_SIZE
	.align		4
.L_23:
        /*0090*/ 	.byte	0x04, 0x11
        /*0092*/ 	.short	(.L_25 - .L_24)
	.align		4
.L_24:
        /*0094*/ 	.word	index@($__internal_0_$__cuda_sm20_div_rn_f64_full)
        /*0098*/ 	.word	0x00000000


	//----- nvinfo : EIATTR_FRAME_SIZE
	.align		4
.L_25:
        /*009c*/ 	.byte	0x04, 0x11
        /*009e*/ 	.short	(.L_27 - .L_26)
	.align		4
.L_26:
        /*00a0*/ 	.word	index@(_Z22correlation_old_kernelIdEviiiiiiiiiiiiiiiiPKT_S2_PS0_)
        /*00a4*/ 	.word	0x00000000


	//----- nvinfo : EIATTR_MIN_STACK_SIZE
	.align		4
.L_27:
        /*00a8*/ 	.byte	0x04, 0x12
        /*00aa*/ 	.short	(.L_29 - .L_28)
	.align		4
.L_28:
        /*00ac*/ 	.word	index@(_Z22correlation_old_kernelIdEviiiiiiiiiiiiiiiiPKT_S2_PS0_)
        /*00b0*/ 	.word	0x00000000


	//----- nvinfo : EIATTR_MIN_STACK_SIZE
	.align		4
.L_29:
        /*00b4*/ 	.byte	0x04, 0x12
        /*00b6*/ 	.short	(.L_31 - .L_30)
	.align		4
.L_30:
        /*00b8*/ 	.word	index@(_Z31correlation_cuda_forward_kernelIdEvPKT_S2_PS0_iiiiiiiiiiiiiiiiii)
        /*00bc*/ 	.word	0x00000000


	//----- nvinfo : EIATTR_MIN_STACK_SIZE
	.align		4
.L_31:
        /*00c0*/ 	.byte	0x04, 0x12
        /*00c2*/ 	.short	(.L_33 - .L_32)
	.align		4
.L_32:
        /*00c4*/ 	.word	index@(_Z21blob_rearrange_kernelIdEvPKT_PS0_iiiiiii)
        /*00c8*/ 	.word	0x00000000


	//----- nvinfo : EIATTR_MIN_STACK_SIZE
	.align		4
.L_33:
        /*00cc*/ 	.byte	0x04, 0x12
        /*00ce*/ 	.short	(.L_35 - .L_34)
	.align		4
.L_34:
        /*00d0*/ 	.word	index@(_Z22correlation_old_kernelIfEviiiiiiiiiiiiiiiiPKT_S2_PS0_)
        /*00d4*/ 	.word	0x00000000


	//----- nvinfo : EIATTR_MIN_STACK_SIZE
	.align		4
.L_35:
        /*00d8*/ 	.byte	0x04, 0x12
        /*00da*/ 	.short	(.L_37 - .L_36)
	.align		4
.L_36:
        /*00dc*/ 	.word	index@(_Z31correlation_cuda_forward_kernelIfEvPKT_S2_PS0_iiiiiiiiiiiiiiiiii)
        /*00e0*/ 	.word	0x00000000


	//----- nvinfo : EIATTR_MIN_STACK_SIZE
	.align		4
.L_37:
        /*00e4*/ 	.byte	0x04, 0x12
        /*00e6*/ 	.short	(.L_39 - .L_38)
	.align		4
.L_38:
        /*00e8*/ 	.word	index@(_Z21blob_rearrange_kernelIfEvPKT_PS0_iiiiiii)
        /*00ec*/ 	.word	0x00000000
.L_39:


//--------------------- .nv.compat                --------------------------
	.section	.nv.compat,"",@"SHT_CUDA_COMPAT_INFO"
	.align	4
        /*0000*/ 	.byte	0x02, 0x09, 0x00, 0x00, 0x02, 0x02, 0x01, 0x00, 0x02, 0x05, 0x05, 0x00, 0x03, 0x07, 0x01, 0x01
        /*0010*/ 	.byte	0x02, 0x03, 0x00, 0x00, 0x02, 0x06, 0x01, 0x00, 0x04, 0x0b, 0x08, 0x00, 0x01, 0x00, 0x00, 0x00
        /*0020*/ 	.byte	0x00, 0x00, 0x00, 0x00


//--------------------- .nv.info._Z22correlation_old_kernelIdEviiiiiiiiiiiiiiiiPKT_S2_PS0_ --------------------------
	.section	.nv.info._Z22correlation_old_kernelIdEviiiiiiiiiiiiiiiiPKT_S2_PS0_,"",@"SHT_CUDA_INFO"
	.sectionflags	@""
	.align	4


	//----- nvinfo : EIATTR_CUDA_API_VERSION
	.align		4
        /*0000*/ 	.byte	0x04, 0x37
        /*0002*/ 	.short	(.L_41 - .L_40)
.L_40:
        /*0004*/ 	.word	0x00000082


	//----- nvinfo : EIATTR_KPARAM_INFO
	.align		4
.L_41:
        /*0008*/ 	.byte	0x04, 0x17
        /*000a*/ 	.short	(.L_43 - .L_42)
.L_42:
        /*000c*/ 	.word	0x00000000
        /*0010*/ 	.short	0x0012
        /*0012*/ 	.short	0x0050
        /*0014*/ 	.byte	0x00, 0xf5, 0x21, 0x00


	//----- nvinfo : EIATTR_KPARAM_INFO
	.align		4
.L_43:
        /*0018*/ 	.byte	0x04, 0x17
        /*001a*/ 	.short	(.L_45 - .L_44)
.L_44:
        /*001c*/ 	.word	0x00000000
        /*0020*/ 	.short	0x0011
        /*0022*/ 	.short	0x0048
        /*0024*/ 	.byte	0x00, 0xf5, 0x21, 0x00


	//----- nvinfo : EIATTR_KPARAM_INFO
	.align		4
.L_45:
        /*0028*/ 	.byte	0x04, 0x17
        /*002a*/ 	.short	(.L_47 - .L_46)
.L_46:
        /*002c*/ 	.word	0x00000000
        /*0030*/ 	.short	0x0010
        /*0032*/ 	.short	0x0040
        /*0034*/ 	.byte	0x00, 0xf5, 0x21, 0x00


	//----- nvinfo : EIATTR_KPARAM_INFO
	.align		4
.L_47:
        /*0038*/ 	.byte	0x04, 0x17
        /*003a*/ 	.short	(.L_49 - .L_48)
.L_48:
        /*003c*/ 	.word	0x00000000
        /*0040*/ 	.short	0x000f
        /*0042*/ 	.short	0x003c
        /*0044*/ 	.byte	0x00, 0xf0, 0x11, 0x00


	//----- nvinfo : EIATTR_KPARAM_INFO
	.align		4
.L_49:
        /*0048*/ 	.byte	0x04, 0x17
        /*004a*/ 	.short	(.L_51 - .L_50)
.L_50:
        /*004c*/ 	.word	0x00000000
        /*0050*/ 	.short	0x000e
        /*0052*/ 	.short	0x0038
        /*0054*/ 	.byte	0x00, 0xf0, 0x11, 0x00


	//----- nvinfo : EIATTR_KPARAM_INFO
	.align		4
.L_51:
        /*0058*/ 	.byte	0x04, 0x17
        /*005a*/ 	.short	(.L_53 - .L_52)
.L_52:
        /*005c*/ 	.word	0x00000000
        /*0060*/ 	.short	0x000d
        /*0062*/ 	.short	0x0034
        /*0064*/ 	.byte	0x00, 0xf0, 0x11, 0x00


	//----- nvinfo : EIATTR_KPARAM_INFO
	.align		4
.L_53:
        /*0068*/ 	.byte	0x04, 0x17
        /*006a*/ 	.short	(.L_55 - .L_54)
.L_54:
        /*006c*/ 	.word	0x00000000
        /*0070*/ 	.short	0x000c
        /*0072*/ 	.short	0x0030
        /*0074*/ 	.byte	0x00, 0xf0, 0x11, 0x00


	//----- nvinfo : EIATTR_KPARAM_INFO
	.align		4
.L_55:
        /*0078*/ 	.byte	0x04, 0x17
        /*007a*/ 	.short	(.L_57 - .L_56)
.L_56:
        /*007c*/ 	.word	0x00000000
        /*0080*/ 	.short	0x000b
        /*0082*/ 	.short	0x002c
        /*0084*/ 	.byte	0x00, 0xf0, 0x11, 0x00


	//----- nvinfo : EIATTR_KPARAM_INFO
	.align		4
.L_57:
        /*0088*/ 	.byte	0x04, 0x17
        /*008a*/ 	.short	(.L_59 - .L_58)
.L_58:
        /*008c*/ 	.word	0x00000000
        /*0090*/ 	.short	0x000a
        /*0092*/ 	.short	0x0028
        /*0094*/ 	.byte	0x00, 0xf0, 0x11, 0x00


	//----- nvinfo : EIATTR_KPARAM_INFO
	.align		4
.L_59:
        /*0098*/ 	.byte	0x04, 0x17
        /*009a*/ 	.short	(.L_61 - .L_60)
.L_60:
        /*009c*/ 	.word	0x00000000
        /*00a0*/ 	.short	0x0009
        /*00a2*/ 	.short	0x0024
        /*00a4*/ 	.byte	0x00, 0xf0, 0x11, 0x00


	//----- nvinfo : EIATTR_KPARAM_INFO
	.align		4
.L_61:
        /*00a8*/ 	.byte	0x04, 0x17
        /*00aa*/ 	.short	(.L_63 - .L_62)
.L_62:
        /*00ac*/ 	.word	0x00000000
        /*00b0*/ 	.short	0x0008
        /*00b2*/ 	.short	0x0020
        /*00b4*/ 	.byte	0x00, 0xf0, 0x11, 0x00


	//----- nvinfo : EIATTR_KPARAM_INFO
	.align		4
.L_63:
        /*00b8*/ 	.byte	0x04, 0x17
        /*00ba*/ 	.short	(.L_65 - .L_64)
.L_64:
        /*00bc*/ 	.word	0x00000000
        /*00c0*/ 	.short	0x0007
        /*00c2*/ 	.short	0x001c
        /*00c4*/ 	.byte	0x00, 0xf0, 0x11, 0x00


	//----- nvinfo : EIATTR_KPARAM_INFO
	.align		4
.L_65:
        /*00c8*/ 	.byte	0x04, 0x17
        /*00ca*/ 	.short	(.L_67 - .L_66)
.L_66:
        /*00cc*/ 	.word	0x00000000
        /*00d0*/ 	.short	0x0006
        /*00d2*/ 	.short	0x0018
        /*00d4*/ 	.byte	0x00, 0xf0, 0x11, 0x00


	//----- nvinfo : EIATTR_KPARAM_INFO
	.align		4
.L_67:
        /*00d8*/ 	.byte	0x04, 0x17
        /*00da*/ 	.short	(.L_69 - .L_68)
.L_68:
        /*00dc*/ 	.word	0x00000000
        /*00e0*/ 	.short	0x0005
        /*00e2*/ 	.short	0x0014
        /*00e4*/ 	.byte	0x00, 0xf0, 0x11, 0x00


	//----- nvinfo : EIATTR_KPARAM_INFO
	.align		4
.L_69:
        /*00e8*/ 	.byte	0x04, 0x17
        /*00ea*/ 	.short	(.L_71 - .L_70)
.L_70:
        /*00ec*/ 	.word	0x00000000
        /*00f0*/ 	.short	0x0004
        /*00f2*/ 	.short	0x0010
        /*00f4*/ 	.byte	0x00, 0xf0, 0x11, 0x00


	//----- nvinfo : EIATTR_KPARAM_INFO
	.align		4
.L_71:
        /*00f8*/ 	.byte	0x04, 0x17
        /*00fa*/ 	.short	(.L_73 - .L_72)
.L_72:
        /*00fc*/ 	.word	0x00000000
        /*0100*/ 	.short	0x0003
        /*0102*/ 	.short	0x000c
        /*0104*/ 	.byte	0x00, 0xf0, 0x11, 0x00


	//----- nvinfo : EIATTR_KPARAM_INFO
	.align		4
.L_73:
        /*0108*/ 	.byte	0x04, 0x17
        /*010a*/ 	.short	(.L_75 - .L_74)
.L_74:
        /*010c*/ 	.word	0x00000000
        /*0110*/ 	.short	0x0002
        /*0112*/ 	.short	0x0008
        /*0114*/ 	.byte	0x00, 0xf0, 0x11, 0x00


	//----- nvinfo : EIATTR_KPARAM_INFO
	.align		4
.L_75:
        /*0118*/ 	.byte	0x04, 0x17
        /*011a*/ 	.short	(.L_77 - .L_76)
.L_76:
        /*011c*/ 	.word	0x00000000
        /*0120*/ 	.short	0x0001
        /*0122*/ 	.short	0x0004
        /*0124*/ 	.byte	0x00, 0xf0, 0x11, 0x00


	//----- nvinfo : EIATTR_KPARAM_INFO
	.align		4
.L_77:
        /*0128*/ 	.byte	0x04, 0x17
        /*012a*/ 	.short	(.L_79 - .L_78)
.L_78:
        /*012c*/ 	.word	0x00000000
        /*0130*/ 	.short	0x0000
        /*0132*/ 	.short	0x0000
        /*0134*/ 	.byte	0x00, 0xf0, 0x11, 0x00


	//----- nvinfo : EIATTR_SPARSE_MMA_MASK
	.align		4
.L_79:
        /*0138*/ 	.byte	0x03, 0x50
        /*013a*/ 	.short	0x0000


	//----- nvinfo : EIATTR_MAXREG_COUNT
	.align		4
        /*013c*/ 	.byte	0x03, 0x1b
        /*013e*/ 	.short	0x00ff


	//----- nvinfo : EIATTR_NUM_BARRIERS
	.align		4
        /*0140*/ 	.byte	0x02, 0x4c
        /*0142*/ 	.byte	0x01
	.zero		1


	//----- nvinfo : EIATTR_MERCURY_ISA_VERSION
	.align		4
        /*0144*/ 	.byte	0x03, 0x5f
        /*0146*/ 	.short	0x0101


	//----- nvinfo : EIATTR_VRC_CTA_INIT_COUNT
	.align		4
        /*0148*/ 	.byte	0x02, 0x4a
	.zero		1
	.zero		1


	//----- nvinfo : EIATTR_EXIT_INSTR_OFFSETS
	.align		4
        /*014c*/ 	.byte	0x04, 0x1c
        /*014e*/ 	.short	(.L_81 - .L_80)


	//   ....[0]....
.L_80:
        /*0150*/ 	.word	0x00000790


	//   ....[1]....
        /*0154*/ 	.word	0x00001ca0


	//----- nvinfo : EIATTR_CRS_STACK_SIZE
	.align		4
.L_81:
        /*0158*/ 	.byte	0x04, 0x1e
        /*015a*/ 	.short	(.L_83 - .L_82)
.L_82:
        /*015c*/ 	.word	0x00000000


	//----- nvinfo : EIATTR_CBANK_PARAM_SIZE
	.align		4
.L_83:
        /*0160*/ 	.byte	0x03, 0x19
        /*0162*/ 	.short	0x0058


	//----- nvinfo : EIATTR_PARAM_CBANK
	.align		4
        /*0164*/ 	.byte	0x04, 0x0a
        /*0166*/ 	.short	(.L_85 - .L_84)
	.align		4
.L_84:
        /*0168*/ 	.word	index@(.nv.constant0._Z22correlation_old_kernelIdEviiiiiiiiiiiiiiiiPKT_S2_PS0_)
        /*016c*/ 	.short	0x0380
        /*016e*/ 	.short	0x0058


	//----- nvinfo : EIATTR_SW_WAR
	.align		4
.L_85:
        /*0170*/ 	.byte	0x04, 0x36
        /*0172*/ 	.short	(.L_87 - .L_86)
.L_86:
        /*0174*/ 	.word	0x00000008
.L_87:


//--------------------- .nv.info._Z31correlation_cuda_forward_kernelIdEvPKT_S2_PS0_iiiiiiiiiiiiiiiiii --------------------------
	.section	.nv.info._Z31correlation_cuda_forward_kernelIdEvPKT_S2_PS0_iiiiiiiiiiiiiiiiii,"",@"SHT_CUDA_INFO"
	.sectionflags	@""
	.align	4


	//----- nvinfo : EIATTR_CUDA_API_VERSION
	.align		4
        /*0000*/ 	.byte	0x04, 0x37
        /*0002*/ 	.short	(.L_89 - .L_88)
.L_88:
        /*0004*/ 	.word	0x00000082


	//----- nvinfo : EIATTR_KPARAM_INFO
	.align		4
.L_89:
        /*0008*/ 	.byte	0x04, 0x17
        /*000a*/ 	.short	(.L_91 - .L_90)
.L_90:
        /*000c*/ 	.word	0x00000000
        /*0010*/ 	.short	0x0014
        /*0012*/ 	.short	0x005c
        /*0014*/ 	.byte	0x00, 0xf0, 0x11, 0x00


	//----- nvinfo : EIATTR_KPARAM_INFO
	.align		4
.L_91:
        /*0018*/ 	.byte	0x04, 0x17
        /*001a*/ 	.short	(.L_93 - .L_92)
.L_92:
        /*001c*/ 	.word	0x00000000
        /*0020*/ 	.short	0x0013
        /*0022*/ 	.short	0x0058
        /*0024*/ 	.byte	0x00, 0xf0, 0x11, 0x00


	//----- nvinfo : EIATTR_KPARAM_INFO
	.align		4
.L_93:
        /*0028*/ 	.byte	0x04, 0x17
        /*002a*/ 	.short	(.L_95 - .L_94)
.L_94:
        /*002c*/ 	.word	0x00000000
        /*0030*/ 	.short	0x0012
        /*0032*/ 	.short	0x0054
        /*0034*/ 	.byte	0x00, 0xf0, 0x11, 0x00


	//----- nvinfo : EIATTR_KPARAM_INFO
	.align		4
.L_95:
        /*0038*/ 	.byte	0x04, 0x17
        /*003a*/ 	.short	(.L_97 - .L_96)
.L_96:
        /*003c*/ 	.word	0x00000000
        /*0040*/ 	.short	0x0011
        /*0042*/ 	.short	0x0050
        /*0044*/ 	.byte	0x00, 0xf0, 0x11, 0x00


	//----- nvinfo : EIATTR_KPARAM_INFO
	.align		4
.L_97:
        /*0048*/ 	.byte	0x04, 0x17
        /*004a*/ 	.short	(.L_99 - .L_98)
.L_98:
        /*004c*/ 	.word	0x00000000
        /*0050*/ 	.short	0x0010
        /*0052*/ 	.short	0x004c
        /*0054*/ 	.byte	0x00, 0xf0, 0x11, 0x00


	//----- nvinfo : EIATTR_KPARAM_INFO
	.align		4
.L_99:
        /*0058*/ 	.byte	0x04, 0x17
        /*005a*/ 	.short	(.L_101 - .L_100)
.L_100:
        /*005c*/ 	.word	0x00000000
        /*0060*/ 	.short	0x000f
        /*0062*/ 	.short	0x0048
        /*0064*/ 	.byte	0x00, 0xf0, 0x11, 0x00


	//----- nvinfo : EIATTR_KPARAM_INFO
	.align		4
.L_101:
        /*0068*/ 	.byte	0x04, 0x17
        /*006a*/ 	.short	(.L_103 - .L_102)
.L_102:
        /*006c*/ 	.word	0x00000000
        /*0070*/ 	.short	0x000e
        /*0072*/ 	.short	0x0044
        /*0074*/ 	.byte	0x00, 0xf0, 0x11, 0x00


	//----- nvinfo : EIATTR_KPARAM_INFO
	.align		4
.L_103:
        /*0078*/ 	.byte	0x04, 0x17
        /*007a*/ 	.short	(.L_105 - .L_104)
.L_104:
        /*007c*/ 	.word	0x00000000
        /*0080*/ 	.short	0x000d
        /*0082*/ 	.short	0x0040
        /*0084*/ 	.byte	0x00, 0xf0, 0x11, 0x00


	//----- nvinfo : EIATTR_KPARAM_INFO
	.align		4
.L_105:
        /*0088*/ 	.byte	0x04, 0x17
        /*008a*/ 	.short	(.L_107 - .L_106)
.L_106:
        /*008c*/ 	.word	0x00000000
        /*0090*/ 	.short	0x000c
        /*0092*/ 	.short	0x003c
        /*0094*/ 	.byte	0x00, 0xf0, 0x11, 0x00


	//----- nvinfo : EIATTR_KPARAM_INFO
	.align		4
.L_107:
        /*0098*/ 	.byte	0x04, 0x17
        /*009a*/ 	.short	(.L_109 - .L_108)
.L_108:
        /*009c*/ 	.word	0x00000000
        /*00a0*/ 	.short	0x000b
        /*00a2*/ 	.short	0x0038
        /*00a4*/ 	.byte	0x00, 0xf0, 0x11, 0x00


	//----- nvinfo : EIATTR_KPARAM_INFO
	.align		4
.L_109:
        /*00a8*/ 	.byte	0x04, 0x17
        /*00aa*/ 	.short	(.L_111 - .L_110)
.L_110:
        /*00ac*/ 	.word	0x00000000
        /*00b0*/ 	.short	0x000a
        /*00b2*/ 	.short	0x0034
        /*00b4*/ 	.byte	0x00, 0xf0, 0x11, 0x00


	//----- nvinfo : EIATTR_KPARAM_INFO
	.align		4
.L_111:
        /*00b8*/ 	.byte	0x04, 0x17
        /*00ba*/ 	.short	(.L_113 - .L_112)
.L_112:
        /*00bc*/ 	.word	0x00000000
        /*00c0*/ 	.short	0x0009
        /*00c2*/ 	.short	0x0030
        /*00c4*/ 	.byte	0x00, 0xf0, 0x11, 0x00


	//----- nvinfo : EIATTR_KPARAM_INFO
	.align		4
.L_113:
        /*00c8*/ 	.byte	0x04, 0x17
        /*00ca*/ 	.short	(.L_115 - .L_114)
.L_114:
        /*00cc*/ 	.word	0x00000000
        /*00d0*/ 	.short	0x0008
        /*00d2*/ 	.short	0x002c
        /*00d4*/ 	.byte	0x00, 0xf0, 0x11, 0x00


	//----- nvinfo : EIATTR_KPARAM_INFO
	.align		4
.L_115:
        /*00d8*/ 	.byte	0x04, 0x17
        /*00da*/ 	.short	(.L_117 - .L_116)
.L_116:
        /*00dc*/ 	.word	0x00000000
        /*00e0*/ 	.short	0x0007
        /*00e2*/ 	.short	0x0028
        /*00e4*/ 	.byte	0x00, 0xf0, 0x11, 0x00


	//----- nvinfo : EIATTR_KPARAM_INFO
	.align		4
.L_117:
        /*00e8*/ 	.byte	0x04, 0x17
        /*00ea*/ 	.short	(.L_119 - .L_118)
.L_118:
        /*00ec*/ 	.word	0x00000000
        /*00f0*/ 	.short	0x0006
        /*00f2*/ 	.short	0x0024
        /*00f4*/ 	.byte	0x00, 0xf0, 0x11, 0x00


	//----- nvinfo : EIATTR_KPARAM_INFO
	.align		4
.L_119:
        /*00f8*/ 	.byte	0x04, 0x17
        /*00fa*/ 	.short	(.L_121 - .L_120)
.L_120:
        /*00fc*/ 	.word	0x00000000
        /*0100*/ 	.short	0x0005
        /*0102*/ 	.short	0x0020
        /*0104*/ 	.byte	0x00, 0xf0, 0x11, 0x00


	//----- nvinfo : EIATTR_KPARAM_INFO
	.align		4
.L_121:
        /*0108*/ 	.byte	0x04, 0x17
        /*010a*/ 	.short	(.L_123 - .L_122)
.L_122:
        /*010c*/ 	.word	0x00000000
        /*0110*/ 	.short	0x0004
        /*0112*/ 	.short	0x001c
        /*0114*/ 	.byte	0x00, 0xf0, 0x11, 0x00


	//----- nvinfo : EIATTR_KPARAM_INFO
	.align		4
.L_123:
        /*0118*/ 	.byte	0x04, 0x17
        /*011a*/ 	.short	(.L_125 - .L_124)
.L_124:
        /*011c*/ 	.word	0x00000000
        /*0120*/ 	.short	0x0003
        /*0122*/ 	.short	0x0018
        /*0124*/ 	.byte	0x00, 0xf0, 0x11, 0x00


	//----- nvinfo : EIATTR_KPARAM_INFO
	.align		4
.L_125:
        /*0128*/ 	.byte	0x04, 0x17
        /*012a*/ 	.short	(.L_127 - .L_126)
.L_126:
        /*012c*/ 	.word	0x00000000
        /*0130*/ 	.short	0x0002
        /*0132*/ 	.short	0x0010
        /*0134*/ 	.byte	0x00, 0xf5, 0x21, 0x00


	//----- nvinfo : EIATTR_KPARAM_INFO
	.align		4
.L_127:
        /*0138*/ 	.byte	0x04, 0x17
        /*013a*/ 	.short	(.L_129 - .L_128)
.L_128:
        /*013c*/ 	.word	0x00000000
        /*0140*/ 	.short	0x0001
        /*0142*/ 	.short	0x0008
        /*0144*/ 	.byte	0x00, 0xf5, 0x21, 0x00


	//----- nvinfo : EIATTR_KPARAM_INFO
	.align		4
.L_129:
        /*0148*/ 	.byte	0x04, 0x17
        /*014a*/ 	.short	(.L_131 - .L_130)
.L_130:
        /*014c*/ 	.word	0x00000000
        /*0150*/ 	.short	0x0000
        /*0152*/ 	.short	0x0000
        /*0154*/ 	.byte	0x00, 0xf5, 0x21, 0x00


	//----- nvinfo : EIATTR_SPARSE_MMA_MASK
	.align		4
.L_131:
        /*0158*/ 	.byte	0x03, 0x50
        /*015a*/ 	.short	0x0000


	//----- nvinfo : EIATTR_MAXREG_COUNT
	.align		4
        /*015c*/ 	.byte	0x03, 0x1b
        /*015e*/ 	.short	0x00ff


	//----- nvinfo : EIATTR_NUM_BARRIERS
	.align		4
        /*0160*/ 	.byte	0x02, 0x4c
        /*0162*/ 	.byte	0x01
	.zero		1


	//----- nvinfo : EIATTR_MERCURY_ISA_VERSION
	.align		4
        /*0164*/ 	.byte	0x03, 0x5f
        /*0166*/ 	.short	0x0101


	//----- nvinfo : EIATTR_VRC_CTA_INIT_COUNT
	.align		4
        /*0168*/ 	.byte	0x02, 0x4a
	.zero		1
	.zero		1


	//----- nvinfo : EIATTR_EXIT_INSTR_OFFSETS
	.align		4
        /*016c*/ 	.byte	0x04, 0x1c
        /*016e*/ 	.short	(.L_133 - .L_132)


	//   ....[0]....
.L_132:
        /*0170*/ 	.word	0x00000040


	//   ....[1]....
        /*0174*/ 	.word	0x000015b0


	//----- nvinfo : EIATTR_CRS_STACK_SIZE
	.align		4
.L_133:
        /*0178*/ 	.byte	0x04, 0x1e
        /*017a*/ 	.short	(.L_135 - .L_134)
.L_134:
        /*017c*/ 	.word	0x00000000


	//----- nvinfo : EIATTR_CBANK_PARAM_SIZE
	.align		4
.L_135:
        /*0180*/ 	.byte	0x03, 0x19
        /*0182*/ 	.short	0x0060


	//----- nvinfo : EIATTR_PARAM_CBANK
	.align		4
        /*0184*/ 	.byte	0x04, 0x0a
        /*0186*/ 	.short	(.L_137 - .L_136)
	.align		4
.L_136:
        /*0188*/ 	.word	index@(.nv.constant0._Z31correlation_cuda_forward_kernelIdEvPKT_S2_PS0_iiiiiiiiiiiiiiiiii)
        /*018c*/ 	.short	0x0380
        /*018e*/ 	.short	0x0060


	//----- nvinfo : EIATTR_SW_WAR
	.align		4
.L_137:
        /*0190*/ 	.byte	0x04, 0x36
        /*0192*/ 	.short	(.L_139 - .L_138)
.L_138:
        /*0194*/ 	.word	0x00000008
.L_139:


//--------------------- .nv.info._Z21blob_rearrange_kernelIdEvPKT_PS0_iiiiiii --------------------------
	.section	.nv.info._Z21blob_rearrange_kernelIdEvPKT_PS0_iiiiiii,"",@"SHT_CUDA_INFO"
	.sectionflags	@""
	.align	4


	//----- nvinfo : EIATTR_CUDA_API_VERSION
	.align		4
        /*0000*/ 	.byte	0x04, 0x37
        /*0002*/ 	.short	(.L_141 - .L_140)
.L_140:
        /*0004*/ 	.word	0x00000082


	//----- nvinfo : EIATTR_KPARAM_INFO
	.align		4
.L_141:
        /*0008*/ 	.byte	0x04, 0x17
        /*000a*/ 	.short	(.L_143 - .L_142)
.L_142:
        /*000c*/ 	.word	0x00000000
        /*0010*/ 	.short	0x0008
        /*0012*/ 	.short	0x0028
        /*0014*/ 	.byte	0x00, 0xf0, 0x11, 0x00


	//----- nvinfo : EIATTR_KPARAM_INFO
	.align		4
.L_143:
        /*0018*/ 	.byte	0x04, 0x17
        /*001a*/ 	.short	(.L_145 - .L_144)
.L_144:
        /*001c*/ 	.word	0x00000000
        /*0020*/ 	.short	0x0007
        /*0022*/ 	.short	0x0024
        /*0024*/ 	.byte	0x00, 0xf0, 0x11, 0x00


	//----- nvinfo : EIATTR_KPARAM_INFO
	.align		4
.L_145:
        /*0028*/ 	.byte	0x04, 0x17
        /*002a*/ 	.short	(.L_147 - .L_146)
.L_146:
        /*002c*/ 	.word	0x00000000
        /*0030*/ 	.short	0x0006
        /*0032*/ 	.short	0x0020
        /*0034*/ 	.byte	0x00, 0xf0, 0x11, 0x00


	//----- nvinfo : EIATTR_KPARAM_INFO
	.align		4
.L_147:
        /*0038*/ 	.byte	0x04, 0x17
        /*003a*/ 	.short	(.L_149 - .L_148)
.L_148:
        /*003c*/ 	.word	0x00000000
        /*0040*/ 	.short	0x0005
        /*0042*/ 	.short	0x001c
        /*0044*/ 	.byte	0x00, 0xf0, 0x11, 0x00


	//----- nvinfo : EIATTR_KPARAM_INFO
	.align		4
.L_149:
        /*0048*/ 	.byte	0x04, 0x17
        /*004a*/ 	.short	(.L_151 - .L_150)
.L_150:
        /*004c*/ 	.word	0x00000000
        /*0050*/ 	.short	0x0004
        /*0052*/ 	.short	0x0018
        /*0054*/ 	.byte	0x00, 0xf0, 0x11, 0x00


	//----- nvinfo : EIATTR_KPARAM_INFO
	.align		4
.L_151:
        /*0058*/ 	.byte	0x04, 0x17
        /*005a*/ 	.short	(.L_153 - .L_152)
.L_152:
        /*005c*/ 	.word	0x00000000
        /*0060*/ 	.short	0x0003
        /*0062*/ 	.short	0x0014
        /*0064*/ 	.byte	0x00, 0xf0, 0x11, 0x00


	//----- nvinfo : EIATTR_KPARAM_INFO
	.align		4
.L_153:
        /*0068*/ 	.byte	0x04, 0x17
        /*006a*/ 	.short	(.L_155 - .L_154)
.L_154:
        /*006c*/ 	.word	0x00000000
        /*0070*/ 	.short	0x0002
        /*0072*/ 	.short	0x0010
        /*0074*/ 	.byte	0x00, 0xf0, 0x11, 0x00


	//----- nvinfo : EIATTR_KPARAM_INFO
	.align		4
.L_155:
        /*0078*/ 	.byte	0x04, 0x17
        /*007a*/ 	.short	(.L_157 - .L_156)
.L_156:
        /*007c*/ 	.word	0x00000000
        /*0080*/ 	.short	0x0001
        /*0082*/ 	.short	0x0008
        /*0084*/ 	.byte	0x00, 0xf5, 0x21, 0x00


	//----- nvinfo : EIATTR_KPARAM_INFO
	.align		4
.L_157:
        /*0088*/ 	.byte	0x04, 0x17
        /*008a*/ 	.short	(.L_159 - .L_158)
.L_158:
        /*008c*/ 	.word	0x00000000
        /*0090*/ 	.short	0x0000
        /*0092*/ 	.short	0x0000
        /*0094*/ 	.byte	0x00, 0xf5, 0x21, 0x00


	//----- nvinfo : EIATTR_SPARSE_MMA_MASK
	.align		4
.L_159:
        /*0098*/ 	.byte	0x03, 0x50
        /*009a*/ 	.short	0x0000


	//----- nvinfo : EIATTR_MAXREG_COUNT
	.align		4
        /*009c*/ 	.byte	0x03, 0x1b
        /*009e*/ 	.short	0x00ff


	//----- nvinfo : EIATTR_NUM_BARRIERS
	.align		4
        /*00a0*/ 	.byte	0x02, 0x4c
        /*00a2*/ 	.byte	0x01
	.zero		1


	//----- nvinfo : EIATTR_MERCURY_ISA_VERSION
	.align		4
        /*00a4*/ 	.byte	0x03, 0x5f
        /*00a6*/ 	.short	0x0101


	//----- nvinfo : EIATTR_VRC_CTA_INIT_COUNT
	.align		4
        /*00a8*/ 	.byte	0x02, 0x4a
	.zero		1
	.zero		1


	//----- nvinfo : EIATTR_EXIT_INSTR_OFFSETS
	.align		4
        /*00ac*/ 	.byte	0x04, 0x1c
        /*00ae*/ 	.short	(.L_161 - .L_160)


	//   ....[0]....
.L_160:
        /*00b0*/ 	.word	0x00000070


	//   ....[1]....
        /*00b4*/ 	.word	0x00000380


	//----- nvinfo : EIATTR_CBANK_PARAM_SIZE
	.align		4
.L_161:
        /*00b8*/ 	.byte	0x03, 0x19
        /*00ba*/ 	.short	0x002c


	//----- nvinfo : EIATTR_PARAM_CBANK
	.align		4
        /*00bc*/ 	.byte	0x04, 0x0a
        /*00be*/ 	.short	(.L_163 - .L_162)
	.align		4
.L_162:
        /*00c0*/ 	.word	index@(.nv.constant0._Z21blob_rearrange_kernelIdEvPKT_PS0_iiiiiii)
        /*00c4*/ 	.short	0x0380
        /*00c6*/ 	.short	0x002c


	//----- nvinfo : EIATTR_SW_WAR
	.align		4
.L_163:
        /*00c8*/ 	.byte	0x04, 0x36
        /*00ca*/ 	.short	(.L_165 - .L_164)
.L_164:
        /*00cc*/ 	.word	0x00000008
.L_165:


//--------------------- .nv.info._Z22correlation_old_kernelIfEviiiiiiiiiiiiiiiiPKT_S2_PS0_ --------------------------
	.section	.nv.info._Z22correlation_old_kernelIfEviiiiiiiiiiiiiiiiPKT_S2_PS0_,"",@"SHT_CUDA_INFO"
	.sectionflags	@""
	.align	4


	//----- nvinfo : EIATTR_CUDA_API_VERSION
	.align		4
        /*0000*/ 	.byte	0x04, 0x37
        /*0002*/ 	.short	(.L_167 - .L_166)
.L_166:
        /*0004*/ 	.word	0x00000082


	//----- nvinfo : EIATTR_KPARAM_INFO
	.align		4
.L_167:
        /*0008*/ 	.byte	0x04, 0x17
        /*000a*/ 	.short	(.L_169 - .L_168)
.L_168:
        /*000c*/ 	.word	0x00000000
        /*0010*/ 	.short	0x0012
        /*0012*/ 	.short	0x0050
        /*0014*/ 	.byte	0x00, 0xf5, 0x21, 0x00


	//----- nvinfo : EIATTR_KPARAM_INFO
	.align		4
.L_169:
        /*0018*/ 	.byte	0x04, 0x17
        /*001a*/ 	.short	(.L_171 - .L_170)
.L_170:
        /*001c*/ 	.word	0x00000000
        /*0020*/ 	.short	0x0011
        /*0022*/ 	.short	0x0048
        /*0024*/ 	.byte	0x00, 0xf5, 0x21, 0x00


	//----- nvinfo : EIATTR_KPARAM_INFO
	.align		4
.L_171:
        /*0028*/ 	.byte	0x04, 0x17
        /*002a*/ 	.short	(.L_173 - .L_172)
.L_172:
        /*002c*/ 	.word	0x00000000
        /*0030*/ 	.short	0x0010
        /*0032*/ 	.short	0x0040
        /*0034*/ 	.byte	0x00, 0xf5, 0x21, 0x00


	//----- nvinfo : EIATTR_KPARAM_INFO
	.align		4
.L_173:
        /*0038*/ 	.byte	0x04, 0x17
        /*003a*/ 	.short	(.L_175 - .L_174)
.L_174:
        /*003c*/ 	.word	0x00000000
        /*0040*/ 	.short	0x000f
        /*0042*/ 	.short	0x003c
        /*0044*/ 	.byte	0x00, 0xf0, 0x11, 0x00


	//----- nvinfo : EIATTR_KPARAM_INFO
	.align		4
.L_175:
        /*0048*/ 	.byte	0x04, 0x17
        /*004a*/ 	.short	(.L_177 - .L_176)
.L_176:
        /*004c*/ 	.word	0x00000000
        /*0050*/ 	.short	0x000e
        /*0052*/ 	.short	0x0038
        /*0054*/ 	.byte	0x00, 0xf0, 0x11, 0x00


	//----- nvinfo : EIATTR_KPARAM_INFO
	.align		4
.L_177:
        /*0058*/ 	.byte	0x04, 0x17
        /*005a*/ 	.short	(.L_179 - .L_178)
.L_178:
        /*005c*/ 	.word	0x00000000
        /*0060*/ 	.short	0x000d
        /*0062*/ 	.short	0x0034
        /*0064*/ 	.byte	0x00, 0xf0, 0x11, 0x00


	//----- nvinfo : EIATTR_KPARAM_INFO
	.align		4
.L_179:
        /*0068*/ 	.byte	0x04, 0x17
        /*006a*/ 	.short	(.L_181 - .L_180)
.L_180:
        /*006c*/ 	.word	0x00000000
        /*0070*/ 	.short	0x000c
        /*0072*/ 	.short	0x0030
        /*0074*/ 	.byte	0x00, 0xf0, 0x11, 0x00


	//----- nvinfo : EIATTR_KPARAM_INFO
	.align		4
.L_181:
        /*0078*/ 	.byte	0x04, 0x17
        /*007a*/ 	.short	(.L_183 - .L_182)
.L_182:
        /*007c*/ 	.word	0x00000000
        /*0080*/ 	.short	0x000b
        /*0082*/ 	.short	0x002c
        /*0084*/ 	.byte	0x00, 0xf0, 0x11, 0x00


	//----- nvinfo : EIATTR_KPARAM_INFO
	.align		4
.L_183:
        /*0088*/ 	.byte	0x04, 0x17
        /*008a*/ 	.short	(.L_185 - .L_184)
.L_184:
        /*008c*/ 	.word	0x00000000
        /*0090*/ 	.short	0x000a
        /*0092*/ 	.short	0x0028
        /*0094*/ 	.byte	0x00, 0xf0, 0x11, 0x00


	//----- nvinfo : EIATTR_KPARAM_INFO
	.align		4
.L_185:
        /*0098*/ 	.byte	0x04, 0x17
        /*009a*/ 	.short	(.L_187 - .L_186)
.L_186:
        /*009c*/ 	.word	0x00000000
        /*00a0*/ 	.short	0x0009
        /*00a2*/ 	.short	0x0024
        /*00a4*/ 	.byte	0x00, 0xf0, 0x11, 0x00


	//----- nvinfo : EIATTR_KPARAM_INFO
	.align		4
.L_187:
        /*00a8*/ 	.byte	0x04, 0x17
        /*00aa*/ 	.short	(.L_189 - .L_188)
.L_188:
        /*00ac*/ 	.word	0x00000000
        /*00b0*/ 	.short	0x0008
        /*00b2*/ 	.short	0x0020
        /*00b4*/ 	.byte	0x00, 0xf0, 0x11, 0x00


	//----- nvinfo : EIATTR_KPARAM_INFO
	.align		4
.L_189:
        /*00b8*/ 	.byte	0x04, 0x17
        /*00ba*/ 	.short	(.L_191 - .L_190)
.L_190:
        /*00bc*/ 	.word	0x00000000
        /*00c0*/ 	.short	0x0007
        /*00c2*/ 	.short	0x001c
        /*00c4*/ 	.byte	0x00, 0xf0, 0x11, 0x00


	//----- nvinfo : EIATTR_KPARAM_INFO
	.align		4
.L_191:
        /*00c8*/ 	.byte	0x04, 0x17
        /*00ca*/ 	.short	(.L_193 - .L_192)
.L_192:
        /*00cc*/ 	.word	0x00000000
        /*00d0*/ 	.short	0x0006
        /*00d2*/ 	.short	0x0018
        /*00d4*/ 	.byte	0x00, 0xf0, 0x11, 0x00


	//----- nvinfo : EIATTR_KPARAM_INFO
	.align		4
.L_193:
        /*00d8*/ 	.byte	0x04, 0x17
        /*00da*/ 	.short	(.L_195 - .L_194)
.L_194:
        /*00dc*/ 	.word	0x00000000
        /*00e0*/ 	.short	0x0005
        /*00e2*/ 	.short	0x0014
        /*00e4*/ 	.byte	0x00, 0xf0, 0x11, 0x00


	//----- nvinfo : EIATTR_KPARAM_INFO
	.align		4
.L_195:
        /*00e8*/ 	.byte	0x04, 0x17
        /*00ea*/ 	.short	(.L_197 - .L_196)
.L_196:
        /*00ec*/ 	.word	0x00000000
        /*00f0*/ 	.short	0x0004
        /*00f2*/ 	.short	0x0010
        /*00f4*/ 	.byte	0x00, 0xf0, 0x11, 0x00


	//----- nvinfo : EIATTR_KPARAM_INFO
	.align		4
.L_197:
        /*00f8*/ 	.byte	0x04, 0x17
        /*00fa*/ 	.short	(.L_199 - .L_198)
.L_198:
        /*00fc*/ 	.word	0x00000000
        /*0100*/ 	.short	0x0003
        /*0102*/ 	.short	0x000c
        /*0104*/ 	.byte	0x00, 0xf0, 0x11, 0x00


	//----- nvinfo : EIATTR_KPARAM_INFO
	.align		4
.L_199:
        /*0108*/ 	.byte	0x04, 0x17
        /*010a*/ 	.short	(.L_201 - .L_200)
.L_200:
        /*010c*/ 	.word	0x00000000
        /*0110*/ 	.short	0x0002
        /*0112*/ 	.short	0x0008
        /*0114*/ 	.byte	0x00, 0xf0, 0x11, 0x00


	//----- nvinfo : EIATTR_KPARAM_INFO
	.align		4
.L_201:
        /*0118*/ 	.byte	0x04, 0x17
        /*011a*/ 	.short	(.L_203 - .L_202)
.L_202:
        /*011c*/ 	.word	0x00000000
        /*0120*/ 	.short	0x0001
        /*0122*/ 	.short	0x0004
        /*0124*/ 	.byte	0x00, 0xf0, 0x11, 0x00


	//----- nvinfo : EIATTR_KPARAM_INFO
	.align		4
.L_203:
        /*0128*/ 	.byte	0x04, 0x17
        /*012a*/ 	.short	(.L_205 - .L_204)
.L_204:
        /*012c*/ 	.word	0x00000000
        /*0130*/ 	.short	0x0000
        /*0132*/ 	.short	0x0000
        /*0134*/ 	.byte	0x00, 0xf0, 0x11, 0x00


	//----- nvinfo : EIATTR_SPARSE_MMA_MASK
	.align		4
.L_205:
        /*0138*/ 	.byte	0x03, 0x50
        /*013a*/ 	.short	0x0000


	//----- nvinfo : EIATTR_MAXREG_COUNT
	.align		4
        /*013c*/ 	.byte	0x03, 0x1b
        /*013e*/ 	.short	0x00ff


	//----- nvinfo : EIATTR_NUM_BARRIERS
	.align		4
        /*0140*/ 	.byte	0x02, 0x4c
        /*0142*/ 	.byte	0x01
	.zero		1


	//----- nvinfo : EIATTR_MERCURY_ISA_VERSION
	.align		4
        /*0144*/ 	.byte	0x03, 0x5f
        /*0146*/ 	.short	0x0101


	//----- nvinfo : EIATTR_VRC_CTA_INIT_COUNT
	.align		4
        /*0148*/ 	.byte	0x02, 0x4a
	.zero		1
	.zero		1


	//----- nvinfo : EIATTR_EXIT_INSTR_OFFSETS
	.align		4
        /*014c*/ 	.byte	0x04, 0x1c
        /*014e*/ 	.short	(.L_207 - .L_206)


	//   ....[0]....
.L_206:
        /*0150*/ 	.word	0x00000790


	//   ....[1]....
        /*0154*/ 	.word	0x00001c00


	//----- nvinfo : EIATTR_CRS_STACK_SIZE
	.align		4
.L_207:
        /*0158*/ 	.byte	0x04, 0x1e
        /*015a*/ 	.short	(.L_209 - .L_208)
.L_208:
        /*015c*/ 	.word	0x00000000


	//----- nvinfo : EIATTR_CBANK_PARAM_SIZE
	.align		4
.L_209:
        /*0160*/ 	.byte	0x03, 0x19
        /*0162*/ 	.short	0x0058


	//----- nvinfo : EIATTR_PARAM_CBANK
	.align		4
        /*0164*/ 	.byte	0x04, 0x0a
        /*0166*/ 	.short	(.L_211 - .L_210)
	.align		4
.L_210:
        /*0168*/ 	.word	index@(.nv.constant0._Z22correlation_old_kernelIfEviiiiiiiiiiiiiiiiPKT_S2_PS0_)
        /*016c*/ 	.short	0x0380
        /*016e*/ 	.short	0x0058


	//----- nvinfo : EIATTR_SW_WAR
	.align		4
.L_211:
        /*0170*/ 	.byte	0x04, 0x36
        /*0172*/ 	.short	(.L_213 - .L_212)
.L_212:
        /*0174*/ 	.word	0x00000008
.L_213:


//--------------------- .nv.info._Z31correlation_cuda_forward_kernelIfEvPKT_S2_PS0_iiiiiiiiiiiiiiiiii --------------------------
	.section	.nv.info._Z31correlation_cuda_forward_kernelIfEvPKT_S2_PS0_iiiiiiiiiiiiiiiiii,"",@"SHT_CUDA_INFO"
	.sectionflags	@""
	.align	4


	//----- nvinfo : EIATTR_CUDA_API_VERSION
	.align		4
        /*0000*/ 	.byte	0x04, 0x37
        /*0002*/ 	.short	(.L_215 - .L_214)
.L_214:
        /*0004*/ 	.word	0x00000082


	//----- nvinfo : EIATTR_KPARAM_INFO
	.align		4
.L_215:
        /*0008*/ 	.byte	0x04, 0x17
        /*000a*/ 	.short	(.L_217 - .L_216)
.L_216:
        /*000c*/ 	.word	0x00000000
        /*0010*/ 	.short	0x0014
        /*0012*/ 	.short	0x005c
        /*0014*/ 	.byte	0x00, 0xf0, 0x11, 0x00


	//----- nvinfo : EIATTR_KPARAM_INFO
	.align		4
.L_217:
        /*0018*/ 	.byte	0x04, 0x17
        /*001a*/ 	.short	(.L_219 - .L_218)
.L_218:
        /*001c*/ 	.word	0x00000000
        /*0020*/ 	.short	0x0013
        /*0022*/ 	.short	0x0058
        /*0024*/ 	.byte	0x00, 0xf0, 0x11, 0x00


	//----- nvinfo : EIATTR_KPARAM_INFO
	.align		4
.L_219:
        /*0028*/ 	.byte	0x04, 0x17
        /*002a*/ 	.short	(.L_221 - .L_220)
.L_220:
        /*002c*/ 	.word	0x00000000
        /*0030*/ 	.short	0x0012
        /*0032*/ 	.short	0x0054
        /*0034*/ 	.byte	0x00, 0xf0, 0x11, 0x00


	//----- nvinfo : EIATTR_KPARAM_INFO
	.align		4
.L_221:
        /*0038*/ 	.byte	0x04, 0x17
        /*003a*/ 	.short	(.L_223 - .L_222)
.L_222:
        /*003c*/ 	.word	0x00000000
        /*0040*/ 	.short	0x0011
        /*0042*/ 	.short	0x0050
        /*0044*/ 	.byte	0x00, 0xf0, 0x11, 0x00


	//----- nvinfo : EIATTR_KPARAM_INFO
	.align		4
.L_223:
        /*0048*/ 	.byte	0x04, 0x17
        /*004a*/ 	.short	(.L_225 - .L_224)
.L_224:
        /*004c*/ 	.word	0x00000000
        /*0050*/ 	.short	0x0010
        /*0052*/ 	.short	0x004c
        /*0054*/ 	.byte	0x00, 0xf0, 0x11, 0x00


	//----- nvinfo : EIATTR_KPARAM_INFO
	.align		4
.L_225:
        /*0058*/ 	.byte	0x04, 0x17
        /*005a*/ 	.short	(.L_227 - .L_226)
.L_226:
        /*005c*/ 	.word	0x00000000
        /*0060*/ 	.short	0x000f
        /*0062*/ 	.short	0x0048
        /*0064*/ 	.byte	0x00, 0xf0, 0x11, 0x00


	//----- nvinfo : EIATTR_KPARAM_INFO
	.align		4
.L_227:
        /*0068*/ 	.byte	0x04, 0x17
        /*006a*/ 	.short	(.L_229 - .L_228)
.L_228:
        /*006c*/ 	.word	0x00000000
        /*0070*/ 	.short	0x000e
        /*0072*/ 	.short	0x0044
        /*0074*/ 	.byte	0x00, 0xf0, 0x11, 0x00


	//----- nvinfo : EIATTR_KPARAM_INFO
	.align		4
.L_229:
        /*0078*/ 	.byte	0x04, 0x17
        /*007a*/ 	.short	(.L_231 - .L_230)
.L_230:
        /*007c*/ 	.word	0x00000000
        /*0080*/ 	.short	0x000d
        /*0082*/ 	.short	0x0040
        /*0084*/ 	.byte	0x00, 0xf0, 0x11, 0x00


	//----- nvinfo : EIATTR_KPARAM_INFO
	.align		4
.L_231:
        /*0088*/ 	.byte	0x04, 0x17
        /*008a*/ 	.short	(.L_233 - .L_232)
.L_232:
        /*008c*/ 	.word	0x00000000
        /*0090*/ 	.short	0x000c
        /*0092*/ 	.short	0x003c
        /*0094*/ 	.byte	0x00, 0xf0, 0x11, 0x00


	//----- nvinfo : EIATTR_KPARAM_INFO
	.align		4
.L_233:
        /*0098*/ 	.byte	0x04, 0x17
        /*009a*/ 	.short	(.L_235 - .L_234)
.L_234:
        /*009c*/ 	.word	0x00000000
        /*00a0*/ 	.short	0x000b
        /*00a2*/ 	.short	0x0038
        /*00a4*/ 	.byte	0x00, 0xf0, 0x11, 0x00


	//----- nvinfo : EIATTR_KPARAM_INFO
	.align		4
.L_235:
        /*00a8*/ 	.byte	0x04, 0x17
        /*00aa*/ 	.short	(.L_237 - .L_236)
.L_236:
        /*00ac*/ 	.word	0x00000000
        /*00b0*/ 	.short	0x000a
        /*00b2*/ 	.short	0x0034
        /*00b4*/ 	.byte	0x00, 0xf0, 0x11, 0x00


	//----- nvinfo : EIATTR_KPARAM_INFO
	.align		4
.L_237:
        /*00b8*/ 	.byte	0x04, 0x17
        /*00ba*/ 	.short	(.L_239 - .L_238)
.L_238:
        /*00bc*/ 	.word	0x00000000
        /*00c0*/ 	.short	0x0009
        /*00c2*/ 	.short	0x0030
        /*00c4*/ 	.byte	0x00, 0xf0, 0x11, 0x00


	//----- nvinfo : EIATTR_KPARAM_INFO
	.align		4
.L_239:
        /*00c8*/ 	.byte	0x04, 0x17
        /*00ca*/ 	.short	(.L_241 - .L_240)
.L_240:
        /*00cc*/ 	.word	0x00000000
        /*00d0*/ 	.short	0x0008
        /*00d2*/ 	.short	0x002c
        /*00d4*/ 	.byte	0x00, 0xf0, 0x11, 0x00


	//----- nvinfo : EIATTR_KPARAM_INFO
	.align		4
.L_241:
        /*00d8*/ 	.byte	0x04, 0x17
        /*00da*/ 	.short	(.L_243 - .L_242)
.L_242:
        /*00dc*/ 	.word	0x00000000
        /*00e0*/ 	.short	0x0007
        /*00e2*/ 	.short	0x0028
        /*00e4*/ 	.byte	0x00, 0xf0, 0x11, 0x00


	//----- nvinfo : EIATTR_KPARAM_INFO
	.align		4
.L_243:
        /*00e8*/ 	.byte	0x04, 0x17
        /*00ea*/ 	.short	(.L_245 - .L_244)
.L_244:
        /*00ec*/ 	.word	0x00000000
        /*00f0*/ 	.short	0x0006
        /*00f2*/ 	.short	0x0024
        /*00f4*/ 	.byte	0x00, 0xf0, 0x11, 0x00


	//----- nvinfo : EIATTR_KPARAM_INFO
	.align		4
.L_245:
        /*00f8*/ 	.byte	0x04, 0x17
        /*00fa*/ 	.short	(.L_247 - .L_246)
.L_246:
        /*00fc*/ 	.word	0x00000000
        /*0100*/ 	.short	0x0005
        /*0102*/ 	.short	0x0020
        /*0104*/ 	.byte	0x00, 0xf0, 0x11, 0x00


	//----- nvinfo : EIATTR_KPARAM_INFO
	.align		4
.L_247:
        /*0108*/ 	.byte	0x04, 0x17
        /*010a*/ 	.short	(.L_249 - .L_248)
.L_248:
        /*010c*/ 	.word	0x00000000
        /*0110*/ 	.short	0x0004
        /*0112*/ 	.short	0x001c
        /*0114*/ 	.byte	0x00, 0xf0, 0x11, 0x00


	//----- nvinfo : EIATTR_KPARAM_INFO
	.align		4
.L_249:
        /*0118*/ 	.byte	0x04, 0x17
        /*011a*/ 	.short	(.L_251 - .L_250)
.L_250:
        /*011c*/ 	.word	0x00000000
        /*0120*/ 	.short	0x0003
        /*0122*/ 	.short	0x0018
        /*0124*/ 	.byte	0x00, 0xf0, 0x11, 0x00


	//----- nvinfo : EIATTR_KPARAM_INFO
	.align		4
.L_251:
        /*0128*/ 	.byte	0x04, 0x17
        /*012a*/ 	.short	(.L_253 - .L_252)
.L_252:
        /*012c*/ 	.word	0x00000000
        /*0130*/ 	.short	0x0002
        /*0132*/ 	.short	0x0010
        /*0134*/ 	.byte	0x00, 0xf5, 0x21, 0x00


	//----- nvinfo : EIATTR_KPARAM_INFO
	.align		4
.L_253:
        /*0138*/ 	.byte	0x04, 0x17
        /*013a*/ 	.short	(.L_255 - .L_254)
.L_254:
        /*013c*/ 	.word	0x00000000
        /*0140*/ 	.short	0x0001
        /*0142*/ 	.short	0x0008
        /*0144*/ 	.byte	0x00, 0xf5, 0x21, 0x00


	//----- nvinfo : EIATTR_KPARAM_INFO
	.align		4
.L_255:
        /*0148*/ 	.byte	0x04, 0x17
        /*014a*/ 	.short	(.L_257 - .L_256)
.L_256:
        /*014c*/ 	.word	0x00000000
        /*0150*/ 	.short	0x0000
        /*0152*/ 	.short	0x0000
        /*0154*/ 	.byte	0x00, 0xf5, 0x21, 0x00


	//----- nvinfo : EIATTR_SPARSE_MMA_MASK
	.align		4
.L_257:
        /*0158*/ 	.byte	0x03, 0x50
        /*015a*/ 	.short	0x0000


	//----- nvinfo : EIATTR_MAXREG_COUNT
	.align		4
        /*015c*/ 	.byte	0x03, 0x1b
        /*015e*/ 	.short	0x00ff


	//----- nvinfo : EIATTR_NUM_BARRIERS
	.align		4
        /*0160*/ 	.byte	0x02, 0x4c
        /*0162*/ 	.byte	0x01
	.zero		1


	//----- nvinfo : EIATTR_MERCURY_ISA_VERSION
	.align		4
        /*0164*/ 	.byte	0x03, 0x5f
        /*0166*/ 	.short	0x0101


	//----- nvinfo : EIATTR_VRC_CTA_INIT_COUNT
	.align		4
        /*0168*/ 	.byte	0x02, 0x4a
	.zero		1
	.zero		1


	//----- nvinfo : EIATTR_EXIT_INSTR_OFFSETS
	.align		4
        /*016c*/ 	.byte	0x04, 0x1c
        /*016e*/ 	.short	(.L_259 - .L_258)


	//   ....[0]....
.L_258:
        /*0170*/ 	.word	0x00000040


	//   ....[1]....
        /*0174*/ 	.word	0x00001530


	//----- nvinfo : EIATTR_CRS_STACK_SIZE
	.align		4
.L_259:
        /*0178*/ 	.byte	0x04, 0x1e
        /*017a*/ 	.short	(.L_261 - .L_260)
.L_260:
        /*017c*/ 	.word	0x00000000


	//----- nvinfo : EIATTR_CBANK_PARAM_SIZE
	.align		4
.L_261:
        /*0180*/ 	.byte	0x03, 0x19
        /*0182*/ 	.short	0x0060


	//----- nvinfo : EIATTR_PARAM_CBANK
	.align		4
        /*0184*/ 	.byte	0x04, 0x0a
        /*0186*/ 	.short	(.L_263 - .L_262)
	.align		4
.L_262:
        /*0188*/ 	.word	index@(.nv.constant0._Z31correlation_cuda_forward_kernelIfEvPKT_S2_PS0_iiiiiiiiiiiiiiiiii)
        /*018c*/ 	.short	0x0380
        /*018e*/ 	.short	0x0060


	//----- nvinfo : EIATTR_SW_WAR
	.align		4
.L_263:
        /*0190*/ 	.byte	0x04, 0x36
        /*0192*/ 	.short	(.L_265 - .L_264)
.L_264:
        /*0194*/ 	.word	0x00000008
.L_265:


//--------------------- .nv.info._Z21blob_rearrange_kernelIfEvPKT_PS0_iiiiiii --------------------------
	.section	.nv.info._Z21blob_rearrange_kernelIfEvPKT_PS0_iiiiiii,"",@"SHT_CUDA_INFO"
	.sectionflags	@""
	.align	4


	//----- nvinfo : EIATTR_CUDA_API_VERSION
	.align		4
        /*0000*/ 	.byte	0x04, 0x37
        /*0002*/ 	.short	(.L_267 - .L_266)
.L_266:
        /*0004*/ 	.word	0x00000082


	//----- nvinfo : EIATTR_KPARAM_INFO
	.align		4
.L_267:
        /*0008*/ 	.byte	0x04, 0x17
        /*000a*/ 	.short	(.L_269 - .L_268)
.L_268:
        /*000c*/ 	.word	0x00000000
        /*0010*/ 	.short	0x0008
        /*0012*/ 	.short	0x0028
        /*0014*/ 	.byte	0x00, 0xf0, 0x11, 0x00


	//----- nvinfo : EIATTR_KPARAM_INFO
	.align		4
.L_269:
        /*0018*/ 	.byte	0x04, 0x17
        /*001a*/ 	.short	(.L_271 - .L_270)
.L_270:
        /*001c*/ 	.word	0x00000000
        /*0020*/ 	.short	0x0007
        /*0022*/ 	.short	0x0024
        /*0024*/ 	.byte	0x00, 0xf0, 0x11, 0x00


	//----- nvinfo : EIATTR_KPARAM_INFO
	.align		4
.L_271:
        /*0028*/ 	.byte	0x04, 0x17
        /*002a*/ 	.short	(.L_273 - .L_272)
.L_272:
        /*002c*/ 	.word	0x00000000
        /*0030*/ 	.short	0x0006
        /*0032*/ 	.short	0x0020
        /*0034*/ 	.byte	0x00, 0xf0, 0x11, 0x00


	//----- nvinfo : EIATTR_KPARAM_INFO
	.align		4
.L_273:
        /*0038*/ 	.byte	0x04, 0x17
        /*003a*/ 	.short	(.L_275 - .L_274)
.L_274:
        /*003c*/ 	.word	0x00000000
        /*0040*/ 	.short	0x0005
        /*0042*/ 	.short	0x001c
        /*0044*/ 	.byte	0x00, 0xf0, 0x11, 0x00


	//----- nvinfo : EIATTR_KPARAM_INFO
	.align		4
.L_275:
        /*0048*/ 	.byte	0x04, 0x17
        /*004a*/ 	.short	(.L_277 - .L_276)
.L_276:
        /*004c*/ 	.word	0x00000000
        /*0050*/ 	.short	0x0004
        /*0052*/ 	.short	0x0018
        /*0054*/ 	.byte	0x00, 0xf0, 0x11, 0x00


	//----- nvinfo : EIATTR_KPARAM_INFO
	.align		4
.L_277:
        /*0058*/ 	.byte	0x04, 0x17
        /*005a*/ 	.short	(.L_279 - .L_278)
.L_278:
        /*005c*/ 	.word	0x00000000
        /*0060*/ 	.short	0x0003
        /*0062*/ 	.short	0x0014
        /*0064*/ 	.byte	0x00, 0xf0, 0x11, 0x00


	//----- nvinfo : EIATTR_KPARAM_INFO
	.align		4
.L_279:
        /*0068*/ 	.byte	0x04, 0x17
        /*006a*/ 	.short	(.L_281 - .L_280)
.L_280:
        /*006c*/ 	.word	0x00000000
        /*0070*/ 	.short	0x0002
        /*0072*/ 	.short	0x0010
        /*0074*/ 	.byte	0x00, 0xf0, 0x11, 0x00


	//----- nvinfo : EIATTR_KPARAM_INFO
	.align		4
.L_281:
        /*0078*/ 	.byte	0x04, 0x17
        /*007a*/ 	.short	(.L_283 - .L_282)
.L_282:
        /*007c*/ 	.word	0x00000000
        /*0080*/ 	.short	0x0001
        /*0082*/ 	.short	0x0008
        /*0084*/ 	.byte	0x00, 0xf5, 0x21, 0x00


	//----- nvinfo : EIATTR_KPARAM_INFO
	.align		4
.L_283:
        /*0088*/ 	.byte	0x04, 0x17
        /*008a*/ 	.short	(.L_285 - .L_284)
.L_284:
        /*008c*/ 	.word	0x00000000
        /*0090*/ 	.short	0x0000
        /*0092*/ 	.short	0x0000
        /*0094*/ 	.byte	0x00, 0xf5, 0x21, 0x00


	//----- nvinfo : EIATTR_SPARSE_MMA_MASK
	.align		4
.L_285:
        /*0098*/ 	.byte	0x03, 0x50
        /*009a*/ 	.short	0x0000


	//----- nvinfo : EIATTR_MAXREG_COUNT
	.align		4
        /*009c*/ 	.byte	0x03, 0x1b
        /*009e*/ 	.short	0x00ff


	//----- nvinfo : EIATTR_NUM_BARRIERS
	.align		4
        /*00a0*/ 	.byte	0x02, 0x4c
        /*00a2*/ 	.byte	0x01
	.zero		1


	//----- nvinfo : EIATTR_MERCURY_ISA_VERSION
	.align		4
        /*00a4*/ 	.byte	0x03, 0x5f
        /*00a6*/ 	.short	0x0101


	//----- nvinfo : EIATTR_VRC_CTA_INIT_COUNT
	.align		4
        /*00a8*/ 	.byte	0x02, 0x4a
	.zero		1
	.zero		1


	//----- nvinfo : EIATTR_EXIT_INSTR_OFFSETS
	.align		4
        /*00ac*/ 	.byte	0x04, 0x1c
        /*00ae*/ 	.short	(.L_287 - .L_286)


	//   ....[0]....
.L_286:
        /*00b0*/ 	.word	0x00000070


	//   ....[1]....
        /*00b4*/ 	.word	0x00000370


	//----- nvinfo : EIATTR_CBANK_PARAM_SIZE
	.align		4
.L_287:
        /*00b8*/ 	.byte	0x03, 0x19
        /*00ba*/ 	.short	0x002c


	//----- nvinfo : EIATTR_PARAM_CBANK
	.align		4
        /*00bc*/ 	.byte	0x04, 0x0a
        /*00be*/ 	.short	(.L_289 - .L_288)
	.align		4
.L_288:
        /*00c0*/ 	.word	index@(.nv.constant0._Z21blob_rearrange_kernelIfEvPKT_PS0_iiiiiii)
        /*00c4*/ 	.short	0x0380
        /*00c6*/ 	.short	0x002c


	//----- nvinfo : EIATTR_SW_WAR
	.align		4
.L_289:
        /*00c8*/ 	.byte	0x04, 0x36
        /*00ca*/ 	.short	(.L_291 - .L_290)
.L_290:
        /*00cc*/ 	.word	0x00000008
.L_291:


//--------------------- .nv.callgraph             --------------------------
	.section	.nv.callgraph,"",@"SHT_CUDA_CALLGRAPH"
	.align	4
	.sectionentsize	8
	.align		4
        /*0000*/ 	.word	0x00000000
	.align		4
        /*0004*/ 	.word	0xffffffff
	.align		4
        /*0008*/ 	.word	0x00000000
	.align		4
        /*000c*/ 	.word	0xfffffffe
	.align		4
        /*0010*/ 	.word	0x00000000
	.align		4
        /*0014*/ 	.word	0xfffffffd
	.align		4
        /*0018*/ 	.word	0x00000000
	.align		4
        /*001c*/ 	.word	0xfffffffc


//--------------------- .text._Z22correlation_old_kernelIdEviiiiiiiiiiiiiiiiPKT_S2_PS0_ --------------------------
	.section	.text._Z22correlation_old_kernelIdEviiiiiiiiiiiiiiiiPKT_S2_PS0_,"ax",@progbits
	.align	128
        .global         _Z22correlation_old_kernelIdEviiiiiiiiiiiiiiiiPKT_S2_PS0_
        .type           _Z22correlation_old_kernelIdEviiiiiiiiiiiiiiiiPKT_S2_PS0_,@function
        .size           _Z22correlation_old_kernelIdEviiiiiiiiiiiiiiiiPKT_S2_PS0_,(.L_x_118 - _Z22correlation_old_kernelIdEviiiiiiiiiiiiiiiiPKT_S2_PS0_)
        .other          _Z22correlation_old_kernelIdEviiiiiiiiiiiiiiiiPKT_S2_PS0_,@"STO_CUDA_ENTRY STV_DEFAULT"
_Z22correlation_old_kernelIdEviiiiiiiiiiiiiiiiPKT_S2_PS0_:
.text._Z22correlation_old_kernelIdEviiiiiiiiiiiiiiiiPKT_S2_PS0_:
[----:B------:R-:W-:Y:S01]  /*0000*/  LDC R1, c[0x0][0x37c] ;  /* 0x0000df00ff017b82 */ /* 0x000fe20000000800 */
[----:B------:R-:W0:Y:S07]  /*0010*/  LDCU.64 UR20, c[0x0][0x3a8] ;  /* 0x00007500ff1477ac */ /* 0x000e2e0008000a00 */
[----:B------:R-:W1:Y:S01]  /*0020*/  S2UR UR16, SR_CTAID.X ;  /* 0x00000000001079c3 */ /* 0x000e620000002500 */
[----:B------:R-:W2:Y:S01]  /*0030*/  S2R R0, SR_TID.X ;  /* 0x0000000000007919 */ /* 0x000ea20000002100 */
[----:B------:R-:W1:Y:S01]  /*0040*/  LDCU UR5, c[0x0][0x398] ;  /* 0x00007300ff0577ac */ /* 0x000e620008000800 */
[----:B------:R-:W3:Y:S05]  /*0050*/  LDCU.64 UR14, c[0x0][0x358] ;  /* 0x00006b00ff0e77ac */ /* 0x000eea0008000a00 */
[----:B------:R-:W4:Y:S08]  /*0060*/  S2UR UR17, SR_CTAID.Y ;  /* 0x00000000001179c3 */ /* 0x000f300000002600 */
[----:B------:R-:W2:Y:S01]  /*0070*/  S2UR UR18, SR_CTAID.Z ;  /* 0x00000000001279c3 */ /* 0x000ea20000002700 */
[----:B0-----:R-:W-:-:S02]  /*0080*/  UISETP.GE.AND UP0, UPT, UR20, 0x1, UPT ;  /* 0x000000011400788c */ /* 0x001fc4000bf06270 */
[----:B-1----:R-:W-:Y:S02]  /*0090*/  UIMAD UR11, UR16, UR21, UR5 ;  /* 0x00000015100b72a4 */ /* 0x002fe4000f8e0205 */
[----:B----4-:R-:W-:-:S05]  /*00a0*/  UIMAD UR5, UR17, UR21, UR5 ;  /* 0x00000015110572a4 */ /* 0x010fca000f8e0205 */
[----:B---3--:R-:W-:Y:S07]  /*00b0*/  BRA.U !UP0, `(.L_x_0) ;  /* 0x0000000508a87547 */ /* 0x008fee000b800000 */
[----:B------:R-:W2:Y:S01]  /*00c0*/  LDCU UR6, c[0x0][0x3b8] ;  /* 0x00007700ff0677ac */ /* 0x000ea20008000800 */
[----:B------:R-:W-:Y:S01]  /*00d0*/  UMOV UR4, URZ ;  /* 0x000000ff00047c82 */ /* 0x000fe20008000000 */
[----:B--2---:R-:W-:-:S12]  /*00e0*/  UIMAD UR6, UR18, UR6, UR5 ;  /* 0x00000006120672a4 */ /* 0x004fd8000f8e0205 */
.L_x_9:
[----:B0-----:R-:W0:Y:S01]  /*00f0*/  LDCU UR8, c[0x0][0x3b4] ;  /* 0x00007680ff0877ac */ /* 0x001e220008000800 */
[----:B------:R-:W-:Y:S01]  /*0100*/  IMAD.MOV.U32 R12, RZ, RZ, RZ ;  /* 0x000000ffff0c7224 */ /* 0x000fe200078e00ff */
[----:B-1----:R-:W1:Y:S01]  /*0110*/  LDCU UR10, c[0x0][0x3a8] ;  /* 0x00007500ff0a77ac */ /* 0x002e620008000800 */
[----:B------:R-:W-:Y:S01]  /*0120*/  UMOV UR9, UR4 ;  /* 0x0000000400097c82 */ /* 0x000fe20008000000 */
[----:B------:R-:W-:Y:S02]  /*0130*/  UIADD3 UR7, UPT, UPT, UR6, UR4, URZ ;  /* 0x0000000406077290 */ /* 0x000fe4000fffe0ff */
[----:B------:R-:W-:Y:S02]  /*0140*/  UIADD3 UR4, UPT, UPT, UR4, 0x1, URZ ;  /* 0x0000000104047890 */ /* 0x000fe4000fffe0ff */
[----:B0-----:R-:W-:Y:S02]  /*0150*/  UIMAD UR7, UR7, UR8, UR11 ;  /* 0x00000008070772a4 */ /* 0x001fe4000f8e020b */
[----:B-12---:R-:W-:-:S11]  /*0160*/  UISETP.NE.AND UP0, UPT, UR4, UR10, UPT ;  /* 0x0000000a0400728c */ /* 0x006fd6000bf05270 */
.L_x_8:
[----:B0-----:R-:W0:Y:S01]  /*0170*/  LDC R15, c[0x0][0x3bc] ;  /* 0x0000ef00ff0f7b82 */ /* 0x001e220000000800 */
[----:B------:R-:W-:Y:S01]  /*0180*/  BSSY.RECONVERGENT B0, `(.L_x_1) ;  /* 0x0000058000007945 */ /* 0x000fe20003800200 */
[----:B0-----:R-:W-:-:S13]  /*0190*/  ISETP.GE.AND P0, PT, R0, R15, PT ;  /* 0x0000000f0000720c */ /* 0x001fda0003f06270 */
[----:B-12---:R-:W-:Y:S05]  /*01a0*/  @P0 BRA `(.L_x_2) ;  /* 0x0000000400540947 */ /* 0x006fea0003800000 */
[----:B------:R-:W0:Y:S01]  /*01b0*/  LDC R3, c[0x0][0x3a8] ;  /* 0x0000ea00ff037b82 */ /* 0x000e220000000800 */
[--C-:B------:R-:W-:Y:S01]  /*01c0*/  IMAD.IADD R2, R15, 0x1, -R0.reuse ;  /* 0x000000010f027824 */ /* 0x100fe200078e0a00 */
[----:B------:R-:W-:Y:S01]  /*01d0*/  BSSY.RECONVERGENT B1, `(.L_x_3) ;  /* 0x000002c000017945 */ /* 0x000fe20003800200 */
[----:B------:R-:W-:Y:S01]  /*01e0*/  PLOP3.LUT P0, PT, PT, PT, PT, 0x80, 0x8 ;  /* 0x000000000008781c */ /* 0x000fe20003f0f070 */
[----:B------:R-:W-:Y:S02]  /*01f0*/  VIADD R16, R12, UR7 ;  /* 0x000000070c107c36 */ /* 0x000fe40008000000 */
[----:B------:R-:W-:Y:S01]  /*0200*/  ISETP.GT.AND P1, PT, R2, 0x60, PT ;  /* 0x000000600200780c */ /* 0x000fe20003f24270 */
[----:B------:R-:W-:Y:S02]  /*0210*/  IMAD.MOV.U32 R13, RZ, RZ, R0 ;  /* 0x000000ffff0d7224 */ /* 0x000fe400078e0000 */
[----:B0-----:R-:W-:-:S10]  /*0220*/  IMAD R14, R3, UR9, R12 ;  /* 0x00000009030e7c24 */ /* 0x001fd4000f8e020c */
[----:B------:R-:W-:Y:S05]  /*0230*/  @!P1 BRA `(.L_x_4) ;  /* 0x0000000000949947 */ /* 0x000fea0003800000 */
[----:B------:R-:W0:Y:S01]  /*0240*/  S2R R17, SR_CgaCtaId ;  /* 0x0000000000117919 */ /* 0x000e220000008800 */
[----:B------:R-:W1:Y:S01]  /*0250*/  LDC.64 R2, c[0x0][0x3c0] ;  /* 0x0000f000ff027b82 */ /* 0x000e620000000a00 */
[----:B------:R-:W-:Y:S01]  /*0260*/  MOV R4, 0x400 ;  /* 0x0000040000047802 */ /* 0x000fe20000000f00 */
[----:B------:R-:W-:Y:S01]  /*0270*/  VIADD R18, R15, 0xffffffa0 ;  /* 0xffffffa00f127836 */ /* 0x000fe20000000000 */
[----:B------:R-:W-:Y:S02]  /*0280*/  PLOP3.LUT P0, PT, PT, PT, PT, 0x8, 0x80 ;  /* 0x000000000080781c */ /* 0x000fe40003f0e170 */
[----:B------:R-:W-:-:S04]  /*0290*/  IADD3 R4, PT, PT, R4, 0x100, RZ ;  /* 0x0000010004047810 */ /* 0x000fc80007ffe0ff */
[----:B0-----:R-:W-:-:S07]  /*02a0*/  LEA R17, R17, R4, 0x18 ;  /* 0x0000000411117211 */ /* 0x001fce00078ec0ff */
.L_x_5:
[C---:B0-----:R-:W-:Y:S02]  /*02b0*/  VIADD R21, R13.reuse, 0x20 ;  /* 0x000000200d157836 */ /* 0x041fe40000000000 */
[C---:B------:R-:W-:Y:S02]  /*02c0*/  VIADD R20, R13.reuse, 0x40 ;  /* 0x000000400d147836 */ /* 0x040fe40000000000 */
[----:B------:R-:W-:Y:S02]  /*02d0*/  VIADD R19, R13, 0x60 ;  /* 0x000000600d137836 */ /* 0x000fe40000000000 */
[CC--:B------:R-:W-:Y:S02]  /*02e0*/  IMAD R7, R16.reuse, R15.reuse, R13 ;  /* 0x0000000f10077224 */ /* 0x0c0fe400078e020d */
[CC--:B------:R-:W-:Y:S02]  /*02f0*/  IMAD R11, R16.reuse, R15.reuse, R21 ;  /* 0x0000000f100b7224 */ /* 0x0c0fe400078e0215 */
[----:B------:R-:W-:-:S02]  /*0300*/  IMAD R9, R16, R15, R20 ;  /* 0x0000000f10097224 */ /* 0x000fc400078e0214 */
[----:B------:R-:W-:Y:S02]  /*0310*/  IMAD R5, R16, R15, R19 ;  /* 0x0000000f10057224 */ /* 0x000fe400078e0213 */
[----:B-1----:R-:W-:-:S04]  /*0320*/  IMAD.WIDE R6, R7, 0x8, R2 ;  /* 0x0000000807067825 */ /* 0x002fc800078e0202 */
[--C-:B------:R-:W-:Y:S02]  /*0330*/  IMAD.WIDE R10, R11, 0x8, R2.reuse ;  /* 0x000000080b0a7825 */ /* 0x100fe400078e0202 */
[----:B------:R-:W2:Y:S02]  /*0340*/  LDG.E.64 R6, desc[UR14][R6.64] ;  /* 0x0000000e06067981 */ /* 0x000ea4000c1e1b00 */
[--C-:B------:R-:W-:Y:S02]  /*0350*/  IMAD.WIDE R8, R9, 0x8, R2.reuse ;  /* 0x0000000809087825 */ /* 0x100fe400078e0202 */
[----:B------:R-:W3:Y:S02]  /*0360*/  LDG.E.64 R10, desc[UR14][R10.64] ;  /* 0x0000000e0a0a7981 */ /* 0x000ee4000c1e1b00 */
[----:B------:R-:W-:Y:S02]  /*0370*/  IMAD.WIDE R4, R5, 0x8, R2 ;  /* 0x0000000805047825 */ /* 0x000fe400078e0202 */
[----:B------:R-:W4:Y:S04]  /*0380*/  LDG.E.64 R8, desc[UR14][R8.64] ;  /* 0x0000000e08087981 */ /* 0x000f28000c1e1b00 */
[----:B------:R-:W5:Y:S01]  /*0390*/  LDG.E.64 R4, desc[UR14][R4.64] ;  /* 0x0000000e04047981 */ /* 0x000f62000c1e1b00 */
[----:B------:R-:W-:-:S02]  /*03a0*/  IMAD R22, R14, R15, R13 ;  /* 0x0000000f0e167224 */ /* 0x000fc400078e020d */
[CC--:B------:R-:W-:Y:S02]  /*03b0*/  IMAD R24, R14.reuse, R15.reuse, R21 ;  /* 0x0000000f0e187224 */ /* 0x0c0fe400078e0215 */
[CC--:B------:R-:W-:Y:S02]  /*03c0*/  IMAD R20, R14.reuse, R15.reuse, R20 ;  /* 0x0000000f0e147224 */ /* 0x0c0fe400078e0214 */
[----:B------:R-:W-:Y:S01]  /*03d0*/  IMAD R26, R14, R15, R19 ;  /* 0x0000000f0e1a7224 */ /* 0x000fe200078e0213 */
[----:B------:R-:W-:Y:S01]  /*03e0*/  LEA R19, R22, R17, 0x3 ;  /* 0x0000001116137211 */ /* 0x000fe200078e18ff */
[--C-:B------:R-:W-:Y:S02]  /*03f0*/  IMAD R21, R24, 0x8, R17.reuse ;  /* 0x0000000818157824 */ /* 0x100fe400078e0211 */
[--C-:B------:R-:W-:Y:S02]  /*0400*/  IMAD R23, R20, 0x8, R17.reuse ;  /* 0x0000000814177824 */ /* 0x100fe400078e0211 */
[----:B------:R-:W-:-:S02]  /*0410*/  IMAD R25, R26, 0x8, R17 ;  /* 0x000000081a197824 */ /* 0x000fc400078e0211 */
[----:B------:R-:W-:-:S05]  /*0420*/  VIADD R13, R13, 0x80 ;  /* 0x000000800d0d7836 */ /* 0x000fca0000000000 */
[----:B------:R-:W-:Y:S01]  /*0430*/  ISETP.GE.AND P1, PT, R13, R18, PT ;  /* 0x000000120d00720c */ /* 0x000fe20003f26270 */
[----:B--2---:R0:W-:Y:S04]  /*0440*/  STS.64 [R19], R6 ;  /* 0x0000000613007388 */ /* 0x0041e80000000a00 */
[----:B---3--:R0:W-:Y:S04]  /*0450*/  STS.64 [R21], R10 ;  /* 0x0000000a15007388 */ /* 0x0081e80000000a00 */
[----:B----4-:R0:W-:Y:S04]  /*0460*/  STS.64 [R23], R8 ;  /* 0x0000000817007388 */ /* 0x0101e80000000a00 */
[----:B-----5:R0:W-:Y:S01]  /*0470*/  STS.64 [R25], R4 ;  /* 0x0000000419007388 */ /* 0x0201e20000000a00 */
[----:B------:R-:W-:Y:S05]  /*0480*/  @!P1 BRA `(.L_x_5) ;  /* 0xfffffffc00889947 */ /* 0x000fea000383ffff */
.L_x_4:
[----:B------:R-:W-:Y:S05]  /*0490*/  BSYNC.RECONVERGENT B1 ;  /* 0x0000000000017941 */ /* 0x000fea0003800200 */
.L_x_3:
[----:B------:R-:W-:Y:S01]  /*04a0*/  IADD3 R2, PT, PT, -R13, R15, RZ ;  /* 0x0000000f0d027210 */ /* 0x000fe20007ffe1ff */
[----:B------:R-:W-:Y:S03]  /*04b0*/  BSSY.RECONVERGENT B1, `(.L_x_6) ;  /* 0x0000017000017945 */ /* 0x000fe60003800200 */
[----:B------:R-:W-:-:S13]  /*04c0*/  ISETP.GT.AND P1, PT, R2, 0x20, PT ;  /* 0x000000200200780c */ /* 0x000fda0003f24270 */
[----:B------:R-:W-:Y:S05]  /*04d0*/  @!P1 BRA `(.L_x_7) ;  /* 0x0000000000509947 */ /* 0x000fea0003800000 */
[----:B0-----:R-:W0:Y:S01]  /*04e0*/  LDC.64 R4, c[0x0][0x3c0] ;  /* 0x0000f000ff047b82 */ /* 0x001e220000000a00 */
[----:B------:R-:W-:Y:S02]  /*04f0*/  VIADD R7, R13, 0x20 ;  /* 0x000000200d077836 */ /* 0x000fe40000000000 */
[CC--:B------:R-:W-:Y:S02]  /*0500*/  IMAD R3, R16.reuse, R15.reuse, R13 ;  /* 0x0000000f10037224 */ /* 0x0c0fe400078e020d */
[----:B------:R-:W-:Y:S02]  /*0510*/  IMAD R9, R16, R15, R7 ;  /* 0x0000000f10097224 */ /* 0x000fe400078e0207 */
[----:B0-----:R-:W-:-:S04]  /*0520*/  IMAD.WIDE R2, R3, 0x8, R4 ;  /* 0x0000000803027825 */ /* 0x001fc800078e0204 */
[----:B------:R-:W-:Y:S02]  /*0530*/  IMAD.WIDE R4, R9, 0x8, R4 ;  /* 0x0000000809047825 */ /* 0x000fe400078e0204 */
[----:B------:R-:W2:Y:S04]  /*0540*/  LDG.E.64 R2, desc[UR14][R2.64] ;  /* 0x0000000e02027981 */ /* 0x000ea8000c1e1b00 */
[----:B------:R-:W3:Y:S01]  /*0550*/  LDG.E.64 R4, desc[UR14][R4.64] ;  /* 0x0000000e04047981 */ /* 0x000ee2000c1e1b00 */
[----:B------:R-:W0:Y:S01]  /*0560*/  S2UR UR10, SR_CgaCtaId ;  /* 0x00000000000a79c3 */ /* 0x000e220000008800 */
[----:B------:R-:W-:Y:S01]  /*0570*/  UMOV UR8, 0x400 ;  /* 0x0000040000087882 */ /* 0x000fe20000000000 */
[CC--:B------:R-:W-:Y:S01]  /*0580*/  IMAD R6, R14.reuse, R15.reuse, R13 ;  /* 0x0000000f0e067224 */ /* 0x0c0fe200078e020d */
[----:B------:R-:W-:Y:S01]  /*0590*/  UIADD3 UR8, UPT, UPT, UR8, 0x100, URZ ;  /* 0x0000010008087890 */ /* 0x000fe2000fffe0ff */
[----:B------:R-:W-:Y:S01]  /*05a0*/  IMAD R8, R14, R15, R7 ;  /* 0x0000000f0e087224 */ /* 0x000fe200078e0207 */
[----:B------:R-:W-:Y:S01]  /*05b0*/  PLOP3.LUT P0, PT, PT, PT, PT, 0x8, 0x80 ;  /* 0x000000000080781c */ /* 0x000fe20003f0e170 */
[----:B------:R-:W-:Y:S01]  /*05c0*/  VIADD R13, R13, 0x40 ;  /* 0x000000400d0d7836 */ /* 0x000fe20000000000 */
[----:B0-----:R-:W-:-:S06]  /*05d0*/  ULEA UR8, UR10, UR8, 0x18 ;  /* 0x000000080a087291 */ /* 0x001fcc000f8ec0ff */
[----:B------:R-:W-:Y:S02]  /*05e0*/  LEA R7, R6, UR8, 0x3 ;  /* 0x0000000806077c11 */ /* 0x000fe4000f8e18ff */
[----:B------:R-:W-:-:S03]  /*05f0*/  LEA R9, R8, UR8, 0x3 ;  /* 0x0000000808097c11 */ /* 0x000fc6000f8e18ff */
[----:B--2---:R1:W-:Y:S04]  /*0600*/  STS.64 [R7], R2 ;  /* 0x0000000207007388 */ /* 0x0043e80000000a00 */
[----:B---3--:R1:W-:Y:S02]  /*0610*/  STS.64 [R9], R4 ;  /* 0x0000000409007388 */ /* 0x0083e40000000a00 */
.L_x_7:
[----:B------:R-:W-:Y:S05]  /*0620*/  BSYNC.RECONVERGENT B1 ;  /* 0x0000000000017941 */ /* 0x000fea0003800200 */
.L_x_6:
[----:B------:R-:W-:-:S13]  /*0630*/  ISETP.LT.OR P0, PT, R13, R15, P0 ;  /* 0x0000000f0d00720c */ /* 0x000fda0000701670 */
[----:B------:R-:W-:Y:S05]  /*0640*/  @!P0 BRA `(.L_x_2) ;  /* 0x00000000002c8947 */ /* 0x000fea0003800000 */
[----:B-1----:R-:W1:Y:S01]  /*0650*/  LDC.64 R2, c[0x0][0x3c0] ;  /* 0x0000f000ff027b82 */ /* 0x002e620000000a00 */
[----:B0-----:R-:W-:-:S04]  /*0660*/  IMAD R5, R16, R15, R13 ;  /* 0x0000000f10057224 */ /* 0x001fc800078e020d */
[----:B-1----:R-:W-:-:S06]  /*0670*/  IMAD.WIDE R2, R5, 0x8, R2 ;  /* 0x0000000805027825 */ /* 0x002fcc00078e0202 */
[----:B------:R-:W2:Y:S01]  /*0680*/  LDG.E.64 R2, desc[UR14][R2.64] ;  /* 0x0000000e02027981 */ /* 0x000ea2000c1e1b00 */
[----:B------:R-:W0:Y:S01]  /*0690*/  S2UR UR10, SR_CgaCtaId ;  /* 0x00000000000a79c3 */ /* 0x000e220000008800 */
[----:B------:R-:W-:Y:S01]  /*06a0*/  UMOV UR8, 0x400 ;  /* 0x0000040000087882 */ /* 0x000fe20000000000 */
[----:B------:R-:W-:Y:S01]  /*06b0*/  IMAD R14, R14, R15, R13 ;  /* 0x0000000f0e0e7224 */ /* 0x000fe200078e020d */
[----:B------:R-:W-:-:S04]  /*06c0*/  UIADD3 UR8, UPT, UPT, UR8, 0x100, URZ ;  /* 0x0000010008087890 */ /* 0x000fc8000fffe0ff */
[----:B0-----:R-:W-:-:S06]  /*06d0*/  ULEA UR8, UR10, UR8, 0x18 ;  /* 0x000000080a087291 */ /* 0x001fcc000f8ec0ff */
[----:B------:R-:W-:-:S05]  /*06e0*/  LEA R5, R14, UR8, 0x3 ;  /* 0x000000080e057c11 */ /* 0x000fca000f8e18ff */
[----:B--2---:R2:W-:Y:S02]  /*06f0*/  STS.64 [R5], R2 ;  /* 0x0000000205007388 */ /* 0x0045e40000000a00 */
.L_x_2:
[----:B------:R-:W-:Y:S05]  /*0700*/  BSYNC.RECONVERGENT B0 ;  /* 0x0000000000007941 */ /* 0x000fea0003800200 */
.L_x_1:
[----:B------:R-:W3:Y:S01]  /*0710*/  LDCU UR20, c[0x0][0x3a8] ;  /* 0x00007500ff1477ac */ /* 0x000ee20008000800 */
[----:B------:R-:W-:-:S05]  /*0720*/  VIADD R12, R12, 0x1 ;  /* 0x000000010c0c7836 */ /* 0x000fca0000000000 */
[----:B---3--:R-:W-:-:S13]  /*0730*/  ISETP.NE.AND P0, PT, R12, UR20, PT ;  /* 0x000000140c007c0c */ /* 0x008fda000bf05270 */
[----:B------:R-:W-:Y:S05]  /*0740*/  @P0 BRA `(.L_x_8) ;  /* 0xfffffff800880947 */ /* 0x000fea000383ffff */
[----:B------:R-:W-:Y:S05]  /*0750*/  BRA.U UP0, `(.L_x_9) ;  /* 0xfffffff900647547 */ /* 0x000fea000b83ffff */
.L_x_0:
[----:B-12---:R-:W1:Y:S08]  /*0760*/  LDC R2, c[0x0][0x390] ;  /* 0x0000e400ff027b82 */ /* 0x006e700000000800 */
[----:B------:R-:W-:Y:S01]  /*0770*/  BAR.SYNC.DEFER_BLOCKING 0x0 ;  /* 0x0000000000007b1d */ /* 0x000fe20000010000 */
[----:B-1----:R-:W-:-:S13]  /*0780*/  ISETP.GE.AND P0, PT, R2, 0x1, PT ;  /* 0x000000010200780c */ /* 0x002fda0003f06270 */
[----:B------:R-:W-:Y:S05]  /*0790*/  @!P0 EXIT ;  /* 0x000000000000894d */ /* 0x000fea0003800000 */
[----:B------:R-:W1:Y:S01]  /*07a0*/  LDCU.64 UR12, c[0x0][0x3b8] ;  /* 0x00007700ff0c77ac */ /* 0x000e620008000a00 */
[----:B------:R-:W2:Y:S01]  /*07b0*/  S2UR UR10, SR_CgaCtaId ;  /* 0x00000000000a79c3 */ /* 0x000ea20000008800 */
[----:B------:R-:W-:Y:S01]  /*07c0*/  LOP3.LUT R17, RZ, R0, RZ, 0x33, !PT ;  /* 0x00000000ff117212 */ /* 0x000fe200078e33ff */
[----:B------:R-:W-:Y:S01]  /*07d0*/  HFMA2 R2, -RZ, RZ, 0, 0 ;  /* 0x00000000ff027431 */ /* 0x000fe200000001ff */
[----:B------:R-:W3:Y:S01]  /*07e0*/  LDCU.64 UR8, c[0x0][0x3c8] ;  /* 0x00007900ff0877ac */ /* 0x000ee20008000a00 */
[----:B------:R-:W4:Y:S01]  /*07f0*/  LDCU UR6, c[0x0][0x394] ;  /* 0x00007280ff0677ac */ /* 0x000f220008000800 */
[----:B------:R-:W-:Y:S01]  /*0800*/  UMOV UR4, 0x400 ;  /* 0x0000040000047882 */ /* 0x000fe20000000000 */
[----:B-1----:R-:W-:Y:S01]  /*0810*/  VIADD R17, R17, UR13 ;  /* 0x0000000d11117c36 */ /* 0x002fe20008000000 */
[----:B------:R-:W-:Y:S02]  /*0820*/  UIMAD UR12, UR18, UR12, UR5 ;  /* 0x0000000c120c72a4 */ /* 0x000fe4000f8e0205 */
[----:B------:R-:W-:-:S02]  /*0830*/  UIMAD UR13, UR20, UR20, URZ ;  /* 0x00000014140d72a4 */ /* 0x000fc4000f8e02ff */
[----:B------:R-:W-:Y:S01]  /*0840*/  LEA.HI R16, R17, 0x1, RZ, 0x1b ;  /* 0x0000000111107811 */ /* 0x000fe200078fd8ff */
[----:B---3--:R-:W-:Y:S02]  /*0850*/  UIADD3 UR7, UP0, UPT, UR8, 0x800, URZ ;  /* 0x0000080008077890 */ /* 0x008fe4000ff1e0ff */
[----:B--2---:R-:W-:Y:S01]  /*0860*/  ULEA UR4, UR10, UR4, 0x18 ;  /* 0x000000040a047291 */ /* 0x004fe2000f8ec0ff */
[C---:B------:R-:W-:Y:S01]  /*0870*/  LOP3.LUT R3, R16.reuse, 0xffffff0, RZ, 0xc0, !PT ;  /* 0x0ffffff010037812 */ /* 0x040fe200078ec0ff */
[----:B------:R-:W-:Y:S01]  /*0880*/  UIADD3.X UR8, UPT, UPT, URZ, UR9, URZ, UP0, !UPT ;  /* 0x00000009ff087290 */ /* 0x000fe200087fe4ff */
[----:B------:R-:W-:Y:S01]  /*0890*/  LOP3.LUT R16, R16, 0x7, RZ, 0xc0, !PT ;  /* 0x0000000710107812 */ /* 0x000fe200078ec0ff */
[----:B----4-:R-:W-:Y:S02]  /*08a0*/  UIMAD UR6, UR18, UR6, UR16 ;  /* 0x00000006120672a4 */ /* 0x010fe4000f8e0210 */
[----:B------:R-:W-:Y:S01]  /*08b0*/  LEA R18, R0, UR4, 0x3 ;  /* 0x0000000400127c11 */ /* 0x000fe2000f8e18ff */
[----:B------:R-:W-:-:S09]  /*08c0*/  IMAD.MOV R3, RZ, RZ, -R3 ;  /* 0x000000ffff037224 */ /* 0x000fd200078e0a03 */
.L_x_27:
[----:B-1----:R-:W1:Y:S01]  /*08d0*/  LDCU UR4, c[0x0][0x3a8] ;  /* 0x00007500ff0477ac */ /* 0x002e620008000800 */
[----:B------:R2:W-:Y:S01]  /*08e0*/  STS.64 [R18], RZ ;  /* 0x000000ff12007388 */ /* 0x0005e20000000a00 */
[----:B-1----:R-:W-:-:S09]  /*08f0*/  UISETP.GE.AND UP0, UPT, UR4, 0x1, UPT ;  /* 0x000000010400788c */ /* 0x002fd2000bf06270 */
[----:B0-2---:R-:W-:Y:S05]  /*0900*/  BRA.U !UP0, `(.L_x_10) ;  /* 0x0000000d088c7547 */ /* 0x005fea000b800000 */
[----:B0-----:R-:W0:Y:S01]  /*0910*/  LDC R5, c[0x0][0x3a0] ;  /* 0x0000e800ff057b82 */ /* 0x001e220000000800 */
[----:B------:R-:W1:Y:S01]  /*0920*/  LDCU UR4, c[0x0][0x39c] ;  /* 0x00007380ff0477ac */ /* 0x000e620008000800 */
[----:B------:R-:W-:Y:S02]  /*0930*/  CS2R R12, SRZ ;  /* 0x00000000000c7805 */ /* 0x000fe4000001ff00 */
[----:B0-----:R-:W-:-:S04]  /*0940*/  IABS R9, R5 ;  /* 0x0000000500097213 */ /* 0x001fc80000000000 */
[----:B------:R-:W0:Y:S08]  /*0950*/  I2F.RP R4, R9 ;  /* 0x0000000900047306 */ /* 0x000e300000209400 */
[----:B0-----:R-:W0:Y:S02]  /*0960*/  MUFU.RCP R4, R4 ;  /* 0x0000000400047308 */ /* 0x001e240000001000 */
[----:B0-----:R-:W-:-:S06]  /*0970*/  VIADD R6, R4, 0xffffffe ;  /* 0x0ffffffe04067836 */ /* 0x001fcc0000000000 */
[----:B------:R0:W2:Y:S02]  /*0980*/  F2I.FTZ.U32.TRUNC.NTZ R7, R6 ;  /* 0x0000000600077305 */ /* 0x0000a4000021f000 */
[----:B0-----:R-:W-:Y:S02]  /*0990*/  IMAD.MOV.U32 R6, RZ, RZ, RZ ;  /* 0x000000ffff067224 */ /* 0x001fe400078e00ff */
[----:B--2---:R-:W-:-:S04]  /*09a0*/  IMAD.MOV R8, RZ, RZ, -R7 ;  /* 0x000000ffff087224 */ /* 0x004fc800078e0a07 */
[----:B------:R-:W-:Y:S01]  /*09b0*/  IMAD R11, R8, R9, RZ ;  /* 0x00000009080b7224 */ /* 0x000fe200078e02ff */
[----:B------:R-:W-:-:S03]  /*09c0*/  IABS R8, R2 ;  /* 0x0000000200087213 */ /* 0x000fc60000000000 */
[----:B------:R-:W-:Y:S02]  /*09d0*/  IMAD.HI.U32 R7, R7, R11, R6 ;  /* 0x0000000b07077227 */ /* 0x000fe400078e0006 */
[----:B------:R-:W0:Y:S04]  /*09e0*/  LDC R6, c[0x0][0x3b0] ;  /* 0x0000ec00ff067b82 */ /* 0x000e280000000800 */
[----:B------:R-:W-:-:S05]  /*09f0*/  IMAD.HI.U32 R7, R7, R8, RZ ;  /* 0x0000000807077227 */ /* 0x000fca00078e00ff */
[----:B------:R-:W-:-:S05]  /*0a00*/  IADD3 R4, PT, PT, -R7, RZ, RZ ;  /* 0x000000ff07047210 */ /* 0x000fca0007ffe1ff */
[----:B------:R-:W-:-:S05]  /*0a10*/  IMAD R4, R9, R4, R8 ;  /* 0x0000000409047224 */ /* 0x000fca00078e0208 */
[----:B------:R-:W-:-:S13]  /*0a20*/  ISETP.GT.U32.AND P1, PT, R9, R4, PT ;  /* 0x000000040900720c */ /* 0x000fda0003f24070 */
[----:B------:R-:W-:Y:S02]  /*0a30*/  @!P1 IMAD.IADD R4, R4, 0x1, -R9 ;  /* 0x0000000104049824 */ /* 0x000fe400078e0a09 */
[----:B------:R-:W-:Y:S01]  /*0a40*/  @!P1 VIADD R7, R7, 0x1 ;  /* 0x0000000107079836 */ /* 0x000fe20000000000 */
[----:B------:R-:W-:Y:S02]  /*0a50*/  ISETP.NE.AND P1, PT, R5, RZ, PT ;  /* 0x000000ff0500720c */ /* 0x000fe40003f25270 */
[----:B------:R-:W-:Y:S01]  /*0a60*/  ISETP.GE.U32.AND P0, PT, R4, R9, PT ;  /* 0x000000090400720c */ /* 0x000fe20003f06070 */
[----:B------:R-:W-:Y:S01]  /*0a70*/  VIADD R9, R16, 0xffffffff ;  /* 0xffffffff10097836 */ /* 0x000fe20000000000 */
[----:B------:R-:W-:-:S04]  /*0a80*/  LOP3.LUT R4, R2, R5, RZ, 0x3c, !PT ;  /* 0x0000000502047212 */ /* 0x000fc800078e3cff */
[----:B------:R-:W-:Y:S02]  /*0a90*/  ISETP.GE.AND P2, PT, R4, RZ, PT ;  /* 0x000000ff0400720c */ /* 0x000fe40003f46270 */
[----:B------:R-:W-:-:S04]  /*0aa0*/  LEA.HI R4, R17, 0x1, RZ, 0x1b ;  /* 0x0000000111047811 */ /* 0x000fc800078fd8ff */
[----:B------:R-:W-:Y:S01]  /*0ab0*/  LOP3.LUT R8, R4, 0xf, RZ, 0xc0, !PT ;  /* 0x0000000f04087812 */ /* 0x000fe200078ec0ff */
[----:B------:R-:W-:Y:S01]  /*0ac0*/  @P0 VIADD R7, R7, 0x1 ;  /* 0x0000000107070836 */ /* 0x000fe20000000000 */
[----:B------:R-:W-:-:S03]  /*0ad0*/  ISETP.GE.U32.AND P0, PT, R9, 0x3, PT ;  /* 0x000000030900780c */ /* 0x000fc60003f06070 */
[----:B------:R-:W-:Y:S02]  /*0ae0*/  VIADD R8, R8, 0xffffffff ;  /* 0xffffffff08087836 */ /* 0x000fe40000000000 */
[----:B------:R-:W-:Y:S01]  /*0af0*/  @!P2 IMAD.MOV R7, RZ, RZ, -R7 ;  /* 0x000000ffff07a224 */ /* 0x000fe200078e0a07 */
[----:B------:R-:W-:Y:S02]  /*0b00*/  @!P1 LOP3.LUT R7, RZ, R5, RZ, 0x33, !PT ;  /* 0x00000005ff079212 */ /* 0x000fe400078e33ff */
[----:B------:R-:W-:Y:S02]  /*0b10*/  ISETP.GE.U32.AND P1, PT, R8, 0x7, PT ;  /* 0x000000070800780c */ /* 0x000fe40003f26070 */
[----:B------:R-:W-:-:S05]  /*0b20*/  IADD3 R4, PT, PT, -R7, RZ, RZ ;  /* 0x000000ff07047210 */ /* 0x000fca0007ffe1ff */
[----:B------:R-:W-:Y:S02]  /*0b30*/  IMAD R5, R5, R4, R2 ;  /* 0x0000000405057224 */ /* 0x000fe400078e0202 */
[----:B-1----:R-:W-:-:S03]  /*0b40*/  VIADD R4, R7, -UR4 ;  /* 0x8000000407047c36 */ /* 0x002fc60008000000 */
[----:B------:R-:W-:Y:S01]  /*0b50*/  IADD3 R5, PT, PT, R5, -UR4, RZ ;  /* 0x8000000405057c10 */ /* 0x000fe2000fffe0ff */
[----:B0-----:R-:W-:Y:S01]  /*0b60*/  IMAD R4, R4, R6, UR12 ;  /* 0x0000000c04047e24 */ /* 0x001fe2000f8e0206 */
[----:B------:R-:W-:-:S03]  /*0b70*/  UMOV UR4, URZ ;  /* 0x000000ff00047c82 */ /* 0x000fc60008000000 */
[----:B------:R-:W-:-:S07]  /*0b80*/  IMAD R5, R5, R6, UR11 ;  /* 0x0000000b05057e24 */ /* 0x000fce000f8e0206 */
.L_x_23:
[----:B0-----:R-:W0:Y:S01]  /*0b90*/  LDCU UR9, c[0x0][0x3b4] ;  /* 0x00007680ff0977ac */ /* 0x001e220008000800 */
[----:B------:R-:W-:Y:S02]  /*0ba0*/  VIADD R6, R4, UR4 ;  /* 0x0000000404067c36 */ /* 0x000fe40008000000 */
[----:B------:R-:W-:Y:S01]  /*0bb0*/  IMAD.MOV.U32 R22, RZ, RZ, RZ ;  /* 0x000000ffff167224 */ /* 0x000fe200078e00ff */
[----:B------:R-:W1:Y:S01]  /*0bc0*/  LDCU UR10, c[0x0][0x3a8] ;  /* 0x00007500ff0a77ac */ /* 0x000e620008000800 */
[----:B------:R-:W-:Y:S01]  /*0bd0*/  UMOV UR5, UR4 ;  /* 0x0000000400057c82 */ /* 0x000fe20008000000 */
[----:B------:R-:W-:Y:S01]  /*0be0*/  UIADD3 UR4, UPT, UPT, UR4, 0x1, URZ ;  /* 0x0000000104047890 */ /* 0x000fe2000fffe0ff */
[----:B0-----:R-:W-:-:S03]  /*0bf0*/  IMAD R23, R6, UR9, R5 ;  /* 0x0000000906177c24 */ /* 0x001fc6000f8e0205 */
[----:B-1----:R-:W-:-:S11]  /*0c00*/  UISETP.NE.AND UP0, UPT, UR4, UR10, UPT ;  /* 0x0000000a0400728c */ /* 0x002fd6000bf05270 */
.L_x_22:
[----:B0-----:R-:W0:Y:S01]  /*0c10*/  LDCU UR16, c[0x0][0x3bc] ;  /* 0x00007780ff1077ac */ /* 0x001e220008000800 */
[----:B------:R-:W1:Y:S01]  /*0c20*/  LDC R25, c[0x0][0x3a8] ;  /* 0x0000ea00ff197b82 */ /* 0x000e620000000800 */
[----:B------:R-:W-:Y:S01]  /*0c30*/  BSSY.RECONVERGENT B0, `(.L_x_11) ;  /* 0x00000ac000007945 */ /* 0x000fe20003800200 */
[----:B0-----:R-:W-:-:S13]  /*0c40*/  ISETP.GE.AND P2, PT, R0, UR16, PT ;  /* 0x0000001000007c0c */ /* 0x001fda000bf46270 */
[----:B------:R-:W-:Y:S05]  /*0c50*/  @P2 BRA `(.L_x_12) ;  /* 0x0000000800a42947 */ /* 0x000fea0003800000 */
[----:B------:R-:W-:Y:S01]  /*0c60*/  ISETP.GE.U32.AND P2, PT, R17, 0x1e0, PT ;  /* 0x000001e01100780c */ /* 0x000fe20003f46070 */
[----:B------:R-:W-:Y:S01]  /*0c70*/  BSSY.RECONVERGENT B1, `(.L_x_13) ;  /* 0x0000048000017945 */ /* 0x000fe20003800200 */
[--C-:B-1----:R-:W-:Y:S01]  /*0c80*/  IMAD R24, R25, UR5, R22.reuse ;  /* 0x0000000519187c24 */ /* 0x102fe2000f8e0216 */
[----:B------:R-:W-:Y:S01]  /*0c90*/  MOV R19, R0 ;  /* 0x0000000000137202 */ /* 0x000fe20000000f00 */
[----:B------:R-:W-:-:S09]  /*0ca0*/  IMAD.IADD R26, R23, 0x1, R22 ;  /* 0x00000001171a7824 */ /* 0x000fd200078e0216 */
[----:B------:R-:W-:Y:S05]  /*0cb0*/  @!P2 BRA `(.L_x_14) ;  /* 0x00000004000ca947 */ /* 0x000fea0003800000 */
[----:B------:R-:W0:Y:S01]  /*0cc0*/  S2UR UR10, SR_CgaCtaId ;  /* 0x00000000000a79c3 */ /* 0x000e220000008800 */
[----:B------:R-:W-:Y:S01]  /*0cd0*/  UMOV UR9, 0x400 ;  /* 0x0000040000097882 */ /* 0x000fe20000000000 */
[--C-:B------:R-:W-:Y:S01]  /*0ce0*/  IMAD R6, R24, UR16, R0.reuse ;  /* 0x0000001018067c24 */ /* 0x100fe2000f8e0200 */
[----:B------:R-:W-:Y:S01]  /*0cf0*/  UIADD3 UR9, UPT, UPT, UR9, 0x100, URZ ;  /* 0x0000010009097890 */ /* 0x000fe2000fffe0ff */
[--C-:B------:R-:W-:Y:S02]  /*0d00*/  IMAD R28, R26, UR16, R0.reuse ;  /* 0x000000101a1c7c24 */ /* 0x100fe4000f8e0200 */
[----:B------:R-:W-:Y:S02]  /*0d10*/  IMAD.MOV.U32 R29, RZ, RZ, R3 ;  /* 0x000000ffff1d7224 */ /* 0x000fe400078e0003 */
[----:B------:R-:W-:Y:S01]  /*0d20*/  IMAD.MOV.U32 R19, RZ, RZ, R0 ;  /* 0x000000ffff137224 */ /* 0x000fe200078e0000 */
[----:B0-----:R-:W-:-:S06]  /*0d30*/  ULEA UR9, UR10, UR9, 0x18 ;  /* 0x000000090a097291 */ /* 0x001fcc000f8ec0ff */
[----:B------:R-:W-:-:S05]  /*0d40*/  LEA R6, R6, UR9, 0x3 ;  /* 0x0000000906067c11 */ /* 0x000fca000f8e18ff */
[----:B------:R-:W-:-:S07]  /*0d50*/  VIADD R27, R6, 0x800 ;  /* 0x00000800061b7836 */ /* 0x000fce0000000000 */
.L_x_15:
[----:B------:R-:W-:Y:S01]  /*0d60*/  MOV R14, UR7 ;  /* 0x00000007000e7c02 */ /* 0x000fe20008000f00 */
[----:B------:R-:W-:Y:S01]  /*0d70*/  IMAD.U32 R15, RZ, RZ, UR8 ;  /* 0x00000008ff0f7e24 */ /* 0x000fe2000f8e00ff */
[----:B------:R-:W0:Y:S03]  /*0d80*/  LDS.64 R10, [R27+-0x800] ;  /* 0xfff800001b0a7984 */ /* 0x000e260000000a00 */
[----:B------:R-:W-:-:S05]  /*0d90*/  IMAD.WIDE R14, R28, 0x8, R14 ;  /* 0x000000081c0e7825 */ /* 0x000fca00078e020e */
[----:B------:R-:W0:Y:S04]  /*0da0*/  LDG.E.64 R8, desc[UR14][R14.64+-0x800] ;  /* 0xfff8000e0e087981 */ /* 0x000e28000c1e1b00 */
[----:B------:R-:W2:Y:S04]  /*0db0*/  LDG.E.64 R6, desc[UR14][R14.64+-0x700] ;  /* 0xfff9000e0e067981 */ /* 0x000ea8000c1e1b00 */
[----:B------:R-:W3:Y:S01]  /*0dc0*/  LDG.E.64 R20, desc[UR14][R14.64+-0x600] ;  /* 0xfffa000e0e147981 */ /* 0x000ee2000c1e1b00 */
[----:B0-----:R-:W-:-:S03]  /*0dd0*/  DFMA R10, R10, R8, R12 ;  /* 0x000000080a0a722b */ /* 0x001fc6000000000c */
[----:B------:R-:W2:Y:S04]  /*0de0*/  LDS.64 R8, [R27+-0x700] ;  /* 0xfff900001b087984 */ /* 0x000ea80000000a00 */
[----:B------:R-:W4:Y:S01]  /*0df0*/  LDG.E.64 R12, desc[UR14][R14.64+-0x300] ;  /* 0xfffd000e0e0c7981 */ /* 0x000f22000c1e1b00 */
[----:B--2---:R-:W-:-:S03]  /*0e00*/  DFMA R8, R8, R6, R10 ;  /* 0x000000060808722b */ /* 0x004fc6000000000a */
[----:B------:R-:W3:Y:S04]  /*0e10*/  LDS.64 R6, [R27+-0x600] ;  /* 0xfffa00001b067984 */ /* 0x000ee80000000a00 */
[----:B------:R-:W0:Y:S01]  /*0e20*/  LDS.64 R10, [R27+-0x500] ;  /* 0xfffb00001b0a7984 */ /* 0x000e220000000a00 */
[----:B---3--:R-:W-:-:S03]  /*0e30*/  DFMA R20, R6, R20, R8 ;  /* 0x000000140614722b */ /* 0x008fc60000000008 */
[----:B------:R-:W0:Y:S04]  /*0e40*/  LDG.E.64 R8, desc[UR14][R14.64+-0x500] ;  /* 0xfffb000e0e087981 */ /* 0x000e28000c1e1b00 */
[----:B------:R-:W2:Y:S01]  /*0e50*/  LDG.E.64 R6, desc[UR14][R14.64+-0x400] ;  /* 0xfffc000e0e067981 */ /* 0x000ea2000c1e1b00 */
[----:B0-----:R-:W-:-:S03]  /*0e60*/  DFMA R10, R10, R8, R20 ;  /* 0x000000080a0a722b */ /* 0x001fc60000000014 */
[----:B------:R-:W2:Y:S04]  /*0e70*/  LDS.64 R8, [R27+-0x400] ;  /* 0xfffc00001b087984 */ /* 0x000ea80000000a00 */
[----:B------:R-:W3:Y:S01]  /*0e80*/  LDG.E.64 R20, desc[UR14][R14.64] ;  /* 0x0000000e0e147981 */ /* 0x000ee2000c1e1b00 */
[----:B--2---:R-:W-:-:S03]  /*0e90*/  DFMA R8, R8, R6, R10 ;  /* 0x000000060808722b */ /* 0x004fc6000000000a */
[----:B------:R-:W4:Y:S04]  /*0ea0*/  LDS.64 R6, [R27+-0x300] ;  /* 0xfffd00001b067984 */ /* 0x000f280000000a00 */
[----:B------:R-:W0:Y:S01]  /*0eb0*/  LDS.64 R10, [R27+-0x200] ;  /* 0xfffe00001b0a7984 */ /* 0x000e220000000a00 */
[----:B----4-:R-:W-:-:S03]  /*0ec0*/  DFMA R12, R6, R12, R8 ;  /* 0x0000000c060c722b */ /* 0x010fc60000000008 */
[----:B------:R-:W0:Y:S04]  /*0ed0*/  LDG.E.64 R8, desc[UR14][R14.64+-0x200] ;  /* 0xfffe000e0e087981 */ /* 0x000e28000c1e1b00 */
[----:B------:R-:W2:Y:S01]  /*0ee0*/  LDG.E.64 R6, desc[UR14][R14.64+-0x100] ;  /* 0xffff000e0e067981 */ /* 0x000ea2000c1e1b00 */
[----:B0-----:R-:W-:-:S03]  /*0ef0*/  DFMA R10, R10, R8, R12 ;  /* 0x000000080a0a722b */ /* 0x001fc6000000000c */
[----:B------:R-:W2:Y:S04]  /*0f00*/  LDS.64 R8, [R27+-0x100] ;  /* 0xffff00001b087984 */ /* 0x000ea80000000a00 */
[----:B------:R-:W-:Y:S01]  /*0f10*/  LDS.64 R12, [R27+0x100] ;  /* 0x000100001b0c7984 */ /* 0x000fe20000000a00 */
[----:B--2---:R-:W-:-:S03]  /*0f20*/  DFMA R8, R8, R6, R10 ;  /* 0x000000060808722b */ /* 0x004fc6000000000a */
[----:B------:R-:W3:Y:S04]  /*0f30*/  LDS.64 R6, [R27] ;  /* 0x000000001b067984 */ /* 0x000ee80000000a00 */
[----:B------:R-:W2:Y:S01]  /*0f40*/  LDG.E.64 R10, desc[UR14][R14.64+0x100] ;  /* 0x0001000e0e0a7981 */ /* 0x000ea2000c1e1b00 */
[----:B---3--:R-:W-:-:S03]  /*0f50*/  DFMA R20, R6, R20, R8 ;  /* 0x000000140614722b */ /* 0x008fc60000000008 */
[----:B------:R-:W3:Y:S04]  /*0f60*/  LDG.E.64 R8, desc[UR14][R14.64+0x200] ;  /* 0x0002000e0e087981 */ /* 0x000ee8000c1e1b00 */
[----:B------:R-:W4:Y:S01]  /*0f70*/  LDG.E.64 R6, desc[UR14][R14.64+0x300] ;  /* 0x0003000e0e067981 */ /* 0x000f22000c1e1b00 */
[----:B--2---:R-:W-:-:S03]  /*0f80*/  DFMA R12, R12, R10, R20 ;  /* 0x0000000a0c0c722b */ /* 0x004fc60000000014 */
[----:B------:R-:W3:Y:S04]  /*0f90*/  LDS.64 R10, [R27+0x200] ;  /* 0x000200001b0a7984 */ /* 0x000ee80000000a00 */
[----:B------:R-:W-:Y:S01]  /*0fa0*/  LDS.64 R20, [R27+0x400] ;  /* 0x000400001b147984 */ /* 0x000fe20000000a00 */
[----:B---3--:R-:W-:-:S03]  /*0fb0*/  DFMA R10, R10, R8, R12 ;  /* 0x000000080a0a722b */ /* 0x008fc6000000000c */
[----:B------:R-:W4:Y:S04]  /*0fc0*/  LDS.64 R8, [R27+0x300] ;  /* 0x000300001b087984 */ /* 0x000f280000000a00 */
[----:B------:R-:W2:Y:S01]  /*0fd0*/  LDG.E.64 R12, desc[UR14][R14.64+0x600] ;  /* 0x0006000e0e0c7981 */ /* 0x000ea2000c1e1b00 */
[----:B----4-:R-:W-:-:S03]  /*0fe0*/  DFMA R6, R8, R6, R10 ;  /* 0x000000060806722b */ /* 0x010fc6000000000a */
[----:B------:R-:W3:Y:S04]  /*0ff0*/  LDG.E.64 R8, desc[UR14][R14.64+0x400] ;  /* 0x0004000e0e087981 */ /* 0x000ee8000c1e1b00 */
[----:B------:R-:W4:Y:S04]  /*1000*/  LDG.E.64 R10, desc[UR14][R14.64+0x500] ;  /* 0x0005000e0e0a7981 */ /* 0x000f28000c1e1b00 */
[----:B------:R-:W5:Y:S01]  /*1010*/  LDG.E.64 R14, desc[UR14][R14.64+0x700] ;  /* 0x0007000e0e0e7981 */ /* 0x000f62000c1e1b00 */
[----:B------:R-:W-:-:S05]  /*1020*/  VIADD R29, R29, 0x10 ;  /* 0x000000101d1d7836 */ /* 0x000fca0000000000 */
[----:B------:R-:W-:Y:S01]  /*1030*/  ISETP.NE.AND P2, PT, R29, RZ, PT ;  /* 0x000000ff1d00720c */ /* 0x000fe20003f45270 */
[----:B------:R-:W-:Y:S02]  /*1040*/  VIADD R19, R19, 0x200 ;  /* 0x0000020013137836 */ /* 0x000fe40000000000 */
[----:B------:R-:W-:Y:S01]  /*1050*/  VIADD R28, R28, 0x200 ;  /* 0x000002001c1c7836 */ /* 0x000fe20000000000 */
[----:B---3--:R-:W-:Y:S01]  /*1060*/  DFMA R8, R20, R8, R6 ;  /* 0x000000081408722b */ /* 0x008fe20000000006 */
[----:B------:R-:W4:Y:S07]  /*1070*/  LDS.64 R6, [R27+0x500] ;  /* 0x000500001b067984 */ /* 0x000f2e0000000a00 */
[----:B----4-:R-:W-:Y:S01]  /*1080*/  DFMA R8, R6, R10, R8 ;  /* 0x0000000a0608722b */ /* 0x010fe20000000008 */
[----:B------:R-:W2:Y:S07]  /*1090*/  LDS.64 R6, [R27+0x600] ;  /* 0x000600001b067984 */ /* 0x000eae0000000a00 */
[----:B--2---:R-:W-:Y:S01]  /*10a0*/  DFMA R6, R6, R12, R8 ;  /* 0x0000000c0606722b */ /* 0x004fe20000000008 */
[----:B------:R0:W5:Y:S02]  /*10b0*/  LDS.64 R12, [R27+0x700] ;  /* 0x000700001b0c7984 */ /* 0x0001640000000a00 */
[----:B0-----:R-:W-:-:S05]  /*10c0*/  IADD3 R27, PT, PT, R27, 0x1000, RZ ;  /* 0x000010001b1b7810 */ /* 0x001fca0007ffe0ff */
[----:B-----5:R-:W-:Y:S01]  /*10d0*/  DFMA R12, R12, R14, R6 ;  /* 0x0000000e0c0c722b */ /* 0x020fe20000000006 */
[----:B------:R-:W-:Y:S10]  /*10e0*/  @P2 BRA `(.L_x_15) ;  /* 0xfffffffc001c2947 */ /* 0x000ff4000383ffff */
.L_x_14:
[----:B------:R-:W-:Y:S05]  /*10f0*/  BSYNC.RECONVERGENT B1 ;  /* 0x0000000000017941 */ /* 0x000fea0003800200 */
.L_x_13:
[----:B------:R-:W-:Y:S01]  /*1100*/  LEA.HI R20, R17, 0x1, RZ, 0x1b ;  /* 0x0000000111147811 */ /* 0x000fe200078fd8ff */
[----:B------:R-:W-:Y:S03]  /*1110*/  BSSY.RECONVERGENT B1, `(.L_x_16) ;  /* 0x000005c000017945 */ /* 0x000fe60003800200 */
[----:B------:R-:W-:-:S04]  /*1120*/  LOP3.LUT R6, R20, 0xf, RZ, 0xc0, !PT ;  /* 0x0000000f14067812 */ /* 0x000fc800078ec0ff */
[----:B------:R-:W-:-:S13]  /*1130*/  ISETP.NE.AND P2, PT, R6, RZ, PT ;  /* 0x000000ff0600720c */ /* 0x000fda0003f45270 */
[----:B------:R-:W-:Y:S05]  /*1140*/  @!P2 BRA `(.L_x_17) ;  /* 0x000000040060a947 */ /* 0x000fea0003800000 */
[----:B------:R-:W-:Y:S01]  /*1150*/  BSSY.RECONVERGENT B2, `(.L_x_18) ;  /* 0x0000025000027945 */ /* 0x000fe20003800200 */
[----:B------:R-:W-:-:S03]  /*1160*/  ISETP.NE.AND P2, PT, R16, RZ, PT ;  /* 0x000000ff1000720c */ /* 0x000fc60003f45270 */
[----:B------:R-:W-:Y:S10]  /*1170*/  @!P1 BRA `(.L_x_19) ;  /* 0x0000000000889947 */ /* 0x000ff40003800000 */
[----:B------:R-:W0:Y:S01]  /*1180*/  LDC.64 R14, c[0x0][0x3c8] ;  /* 0x0000f200ff0e7b82 */ /* 0x000e220000000a00 */
[----:B------:R-:W-:-:S04]  /*1190*/  IMAD R7, R26, UR16, R19 ;  /* 0x000000101a077c24 */ /* 0x000fc8000f8e0213 */
[----:B0-----:R-:W-:-:S05]  /*11a0*/  IMAD.WIDE R14, R7, 0x8, R14 ;  /* 0x00000008070e7825 */ /* 0x001fca00078e020e */
[----:B------:R-:W2:Y:S01]  /*11b0*/  LDG.E.64 R8, desc[UR14][R14.64] ;  /* 0x0000000e0e087981 */ /* 0x000ea2000c1e1b00 */
[----:B------:R-:W0:Y:S01]  /*11c0*/  S2UR UR10, SR_CgaCtaId ;  /* 0x00000000000a79c3 */ /* 0x000e220000008800 */
[----:B------:R-:W-:Y:S01]  /*11d0*/  UMOV UR9, 0x400 ;  /* 0x0000040000097882 */ /* 0x000fe20000000000 */
[----:B------:R-:W-:Y:S01]  /*11e0*/  IMAD R21, R24, UR16, R19 ;  /* 0x0000001018157c24 */ /* 0x000fe2000f8e0213 */
[----:B------:R-:W-:Y:S01]  /*11f0*/  UIADD3 UR9, UPT, UPT, UR9, 0x100, URZ ;  /* 0x0000010009097890 */ /* 0x000fe2000fffe0ff */
[----:B------:R-:W3:Y:S04]  /*1200*/  LDG.E.64 R6, desc[UR14][R14.64+0x100] ;  /* 0x0001000e0e067981 */ /* 0x000ee8000c1e1b00 */
[----:B------:R-:W4:Y:S01]  /*1210*/  LDG.E.64 R28, desc[UR14][R14.64+0x300] ;  /* 0x0003000e0e1c7981 */ /* 0x000f22000c1e1b00 */
[----:B0-----:R-:W-:-:S06]  /*1220*/  ULEA UR9, UR10, UR9, 0x18 ;  /* 0x000000090a097291 */ /* 0x001fcc000f8ec0ff */
[----:B------:R-:W-:-:S05]  /*1230*/  LEA R21, R21, UR9, 0x3 ;  /* 0x0000000915157c11 */ /* 0x000fca000f8e18ff */
[----:B------:R-:W2:Y:S02]  /*1240*/  LDS.64 R10, [R21] ;  /* 0x00000000150a7984 */ /* 0x000ea40000000a00 */
[----:B--2---:R-:W-:Y:S02]  /*1250*/  DFMA R12, R10, R8, R12 ;  /* 0x000000080a0c722b */ /* 0x004fe4000000000c */
[----:B------:R-:W2:Y:S04]  /*1260*/  LDG.E.64 R8, desc[UR14][R14.64+0x200] ;  /* 0x0002000e0e087981 */ /* 0x000ea8000c1e1b00 */
[----:B------:R-:W3:Y:S02]  /*1270*/  LDS.64 R10, [R21+0x100] ;  /* 0x00010000150a7984 */ /* 0x000ee40000000a00 */
[----:B---3--:R-:W-:-:S02]  /*1280*/  DFMA R10, R10, R6, R12 ;  /* 0x000000060a0a722b */ /* 0x008fc4000000000c */
[----:B------:R-:W2:Y:S04]  /*1290*/  LDS.64 R6, [R21+0x200] ;  /* 0x0002000015067984 */ /* 0x000ea80000000a00 */
[----:B------:R-:W3:Y:S02]  /*12a0*/  LDG.E.64 R12, desc[UR14][R14.64+0x700] ;  /* 0x0007000e0e0c7981 */ /* 0x000ee4000c1e1b00 */
[----:B--2---:R-:W-:Y:S02]  /*12b0*/  DFMA R8, R6, R8, R10 ;  /* 0x000000080608722b */ /* 0x004fe4000000000a */
[----:B------:R-:W2:Y:S04]  /*12c0*/  LDG.E.64 R10, desc[UR14][R14.64+0x400] ;  /* 0x0004000e0e0a7981 */ /* 0x000ea8000c1e1b00 */
[----:B------:R-:W4:Y:S02]  /*12d0*/  LDS.64 R6, [R21+0x300] ;  /* 0x0003000015067984 */ /* 0x000f240000000a00 */
[----:B----4-:R-:W-:-:S02]  /*12e0*/  DFMA R28, R6, R28, R8 ;  /* 0x0000001c061c722b */ /* 0x010fc40000000008 */
[----:B------:R-:W4:Y:S04]  /*12f0*/  LDG.E.64 R8, desc[UR14][R14.64+0x500] ;  /* 0x0005000e0e087981 */ /* 0x000f28000c1e1b00 */
[----:B------:R0:W5:Y:S04]  /*1300*/  LDG.E.64 R6, desc[UR14][R14.64+0x600] ;  /* 0x0006000e0e067981 */ /* 0x000168000c1e1b00 */
[----:B0-----:R-:W2:Y:S01]  /*1310*/  LDS.64 R14, [R21+0x400] ;  /* 0x00040000150e7984 */ /* 0x001ea20000000a00 */
[----:B------:R-:W-:Y:S01]  /*1320*/  VIADD R19, R19, 0x100 ;  /* 0x0000010013137836 */ /* 0x000fe20000000000 */
[----:B--2---:R-:W-:-:S02]  /*1330*/  DFMA R28, R14, R10, R28 ;  /* 0x0000000a0e1c722b */ /* 0x004fc4000000001c */
[----:B------:R-:W4:Y:S06]  /*1340*/  LDS.64 R10, [R21+0x500] ;  /* 0x00050000150a7984 */ /* 0x000f2c0000000a00 */
[----:B----4-:R-:W-:Y:S01]  /*1350*/  DFMA R10, R10, R8, R28 ;  /* 0x000000080a0a722b */ /* 0x010fe2000000001c */
[----:B------:R-:W5:Y:S04]  /*1360*/  LDS.64 R8, [R21+0x600] ;  /* 0x0006000015087984 */ /* 0x000f680000000a00 */
[----:B------:R-:W3:Y:S03]  /*1370*/  LDS.64 R28, [R21+0x700] ;  /* 0x00070000151c7984 */ /* 0x000ee60000000a00 */
[----:B-----5:R-:W-:-:S08]  /*1380*/  DFMA R6, R8, R6, R10 ;  /* 0x000000060806722b */ /* 0x020fd0000000000a */
[----:B---3--:R-:W-:-:S11]  /*1390*/  DFMA R12, R28, R12, R6 ;  /* 0x0000000c1c0c722b */ /* 0x008fd60000000006 */
.L_x_19:
[----:B------:R-:W-:Y:S05]  /*13a0*/  BSYNC.RECONVERGENT B2 ;  /* 0x0000000000027941 */ /* 0x000fea0003800200 */
.L_x_18:
[----:B------:R-:W-:Y:S05]  /*13b0*/  @!P2 BRA `(.L_x_17) ;  /* 0x0000000000c4a947 */ /* 0x000fea0003800000 */
[----:B------:R-:W-:Y:S01]  /*13c0*/  LOP3.LUT R27, R20, 0x3, RZ, 0xc0, !PT ;  /* 0x00000003141b7812 */ /* 0x000fe200078ec0ff */
[----:B------:R-:W-:Y:S03]  /*13d0*/  BSSY.RECONVERGENT B2, `(.L_x_20) ;  /* 0x0000019000027945 */ /* 0x000fe60003800200 */
[----:B------:R-:W-:Y:S01]  /*13e0*/  ISETP.NE.AND P2, PT, R27, RZ, PT ;  /* 0x000000ff1b00720c */ /* 0x000fe20003f45270 */
[----:B------:R-:W-:-:S12]  /*13f0*/  @!P0 BRA `(.L_x_21) ;  /* 0x0000000000588947 */ /* 0x000fd80003800000 */
[----:B------:R-:W0:Y:S01]  /*1400*/  LDC.64 R6, c[0x0][0x3c8] ;  /* 0x0000f200ff067b82 */ /* 0x000e220000000a00 */
[----:B------:R-:W-:-:S04]  /*1410*/  IMAD R9, R26, UR16, R19 ;  /* 0x000000101a097c24 */ /* 0x000fc8000f8e0213 */
[----:B0-----:R-:W-:-:S05]  /*1420*/  IMAD.WIDE R6, R9, 0x8, R6 ;  /* 0x0000000809067825 */ /* 0x001fca00078e0206 */
[----:B------:R-:W2:Y:S04]  /*1430*/  LDG.E.64 R14, desc[UR14][R6.64] ;  /* 0x0000000e060e7981 */ /* 0x000ea8000c1e1b00 */
[----:B------:R-:W3:Y:S04]  /*1440*/  LDG.E.64 R10, desc[UR14][R6.64+0x100] ;  /* 0x0001000e060a7981 */ /* 0x000ee8000c1e1b00 */
[----:B------:R-:W4:Y:S04]  /*1450*/  LDG.E.64 R8, desc[UR14][R6.64+0x200] ;  /* 0x0002000e06087981 */ /* 0x000f28000c1e1b00 */
[----:B------:R-:W5:Y:S01]  /*1460*/  LDG.E.64 R6, desc[UR14][R6.64+0x300] ;  /* 0x0003000e06067981 */ /* 0x000f62000c1e1b00 */
[----:B------:R-:W0:Y:S01]  /*1470*/  S2UR UR10, SR_CgaCtaId ;  /* 0x00000000000a79c3 */ /* 0x000e220000008800 */
[----:B------:R-:W-:Y:S01]  /*1480*/  UMOV UR9, 0x400 ;  /* 0x0000040000097882 */ /* 0x000fe20000000000 */
[----:B------:R-:W-:Y:S01]  /*1490*/  IMAD R28, R24, UR16, R19 ;  /* 0x00000010181c7c24 */ /* 0x000fe2000f8e0213 */
[----:B------:R-:W-:Y:S01]  /*14a0*/  UIADD3 UR9, UPT, UPT, UR9, 0x100, URZ ;  /* 0x0000010009097890 */ /* 0x000fe2000fffe0ff */
[----:B------:R-:W-:-:S03]  /*14b0*/  VIADD R19, R19, 0x80 ;  /* 0x0000008013137836 */ /* 0x000fc60000000000 */
[----:B0-----:R-:W-:-:S06]  /*14c0*/  ULEA UR9, UR10, UR9, 0x18 ;  /* 0x000000090a097291 */ /* 0x001fcc000f8ec0ff */
[----:B------:R-:W-:-:S05]  /*14d0*/  LEA R28, R28, UR9, 0x3 ;  /* 0x000000091c1c7c11 */ /* 0x000fca000f8e18ff */
[----:B------:R-:W2:Y:S02]  /*14e0*/  LDS.64 R20, [R28] ;  /* 0x000000001c147984 */ /* 0x000ea40000000a00 */
[----:B--2---:R-:W-:Y:S02]  /*14f0*/  DFMA R14, R20, R14, R12 ;  /* 0x0000000e140e722b */ /* 0x004fe4000000000c */
[----:B------:R-:W3:Y:S06]  /*1500*/  LDS.64 R12, [R28+0x100] ;  /* 0x000100001c0c7984 */ /* 0x000eec0000000a00 */
[----:B---3--:R-:W-:Y:S01]  /*1510*/  DFMA R12, R12, R10, R14 ;  /* 0x0000000a0c0c722b */ /* 0x008fe2000000000e */
[----:B------:R-:W4:Y:S04]  /*1520*/  LDS.64 R10, [R28+0x200] ;  /* 0x000200001c0a7984 */ /* 0x000f280000000a00 */
[----:B------:R-:W5:Y:S03]  /*1530*/  LDS.64 R14, [R28+0x300] ;  /* 0x000300001c0e7984 */ /* 0x000f660000000a00 */
[----:B----4-:R-:W-:-:S08]  /*1540*/  DFMA R12, R10, R8, R12 ;  /* 0x000000080a0c722b */ /* 0x010fd0000000000c */
[----:B-----5:R-:W-:-:S11]  /*1550*/  DFMA R12, R14, R6, R12 ;  /* 0x000000060e0c722b */ /* 0x020fd6000000000c */
.L_x_21:
[----:B------:R-:W-:Y:S05]  /*1560*/  BSYNC.RECONVERGENT B2 ;  /* 0x0000000000027941 */ /* 0x000fea0003800200 */
.L_x_20:
[----:B------:R-:W-:Y:S05]  /*1570*/  @!P2 BRA `(.L_x_17) ;  /* 0x000000000054a947 */ /* 0x000fea0003800000 */
        /* <DEDUP_REMOVED lines=8> */
[----:B------:R-:W-:-:S03]  /*1600*/  ISETP.NE.AND P2, PT, R27, 0x1, PT ;  /* 0x000000011b00780c */ /* 0x000fc60003f45270 */
[----:B0-----:R-:W-:-:S06]  /*1610*/  ULEA UR9, UR10, UR9, 0x18 ;  /* 0x000000090a097291 */ /* 0x001fcc000f8ec0ff */
[----:B------:R-:W-:-:S05]  /*1620*/  LEA R24, R24, UR9, 0x3 ;  /* 0x0000000918187c11 */ /* 0x000fca000f8e18ff */
[----:B------:R-:W2:Y:S02]  /*1630*/  LDS.64 R10, [R24] ;  /* 0x00000000180a7984 */ /* 0x000ea40000000a00 */
[----:B--2---:R-:W-:Y:S01]  /*1640*/  DFMA R12, R10, R8, R12 ;  /* 0x000000080a0c722b */ /* 0x004fe2000000000c */
[----:B------:R-:W-:Y:S10]  /*1650*/  @!P2 BRA `(.L_x_17) ;  /* 0x00000000001ca947 */ /* 0x000ff40003800000 */
[----:B------:R-:W-:Y:S01]  /*1660*/  ISETP.NE.AND P2, PT, R27, 0x2, PT ;  /* 0x000000021b00780c */ /* 0x000fe20003f45270 */
[----:B------:R-:W2:Y:S04]  /*1670*/  LDG.E.64 R8, desc[UR14][R6.64+0x100] ;  /* 0x0001000e06087981 */ /* 0x000ea8000c1e1b00 */
[----:B------:R-:W2:Y:S08]  /*1680*/  LDS.64 R20, [R24+0x100] ;  /* 0x0001000018147984 */ /* 0x000eb00000000a00 */
[----:B------:R-:W3:Y:S04]  /*1690*/  @P2 LDG.E.64 R10, desc[UR14][R6.64+0x200] ;  /* 0x0002000e060a2981 */ /* 0x000ee8000c1e1b00 */
[----:B------:R-:W3:Y:S01]  /*16a0*/  @P2 LDS.64 R14, [R24+0x200] ;  /* 0x00020000180e2984 */ /* 0x000ee20000000a00 */
[----:B--2---:R-:W-:-:S08]  /*16b0*/  DFMA R12, R20, R8, R12 ;  /* 0x00000008140c722b */ /* 0x004fd0000000000c */
[----:B---3--:R-:W-:-:S11]  /*16c0*/  @P2 DFMA R12, R14, R10, R12 ;  /* 0x0000000a0e0c222b */ /* 0x008fd6000000000c */
.L_x_17:
[----:B------:R-:W-:Y:S05]  /*16d0*/  BSYNC.RECONVERGENT B1 ;  /* 0x0000000000017941 */ /* 0x000fea0003800200 */
.L_x_16:
[----:B------:R0:W-:Y:S02]  /*16e0*/  STS.64 [R18], R12 ;  /* 0x0000000c12007388 */ /* 0x0001e40000000a00 */
.L_x_12:
[----:B------:R-:W-:Y:S05]  /*16f0*/  BSYNC.RECONVERGENT B0 ;  /* 0x0000000000007941 */ /* 0x000fea0003800200 */
.L_x_11:
[----:B------:R-:W-:-:S04]  /*1700*/  IADD3 R22, PT, PT, R22, 0x1, RZ ;  /* 0x0000000116167810 */ /* 0x000fc80007ffe0ff */
[----:B-1----:R-:W-:-:S13]  /*1710*/  ISETP.NE.AND P2, PT, R22, R25, PT ;  /* 0x000000191600720c */ /* 0x002fda0003f45270 */
[----:B------:R-:W-:Y:S05]  /*1720*/  @P2 BRA `(.L_x_22) ;  /* 0xfffffff400382947 */ /* 0x000fea000383ffff */
[----:B------:R-:W-:Y:S05]  /*1730*/  BRA.U UP0, `(.L_x_23) ;  /* 0xfffffff500147547 */ /* 0x000fea000b83ffff */
.L_x_10:
[----:B------:R-:W-:Y:S01]  /*1740*/  BAR.SYNC.DEFER_BLOCKING 0x0 ;  /* 0x0000000000007b1d */ /* 0x000fe20000010000 */
[----:B------:R-:W-:-:S05]  /*1750*/  ISETP.NE.AND P0, PT, R0, RZ, PT ;  /* 0x000000ff0000720c */ /* 0x000fca0003f05270 */
[----:B------:R-:W-:Y:S08]  /*1760*/  BSSY.RECONVERGENT B0, `(.L_x_24) ;  /* 0x000004f000007945 */ /* 0x000ff00003800200 */
[----:B------:R-:W-:Y:S05]  /*1770*/  @P0 BRA `(.L_x_25) ;  /* 0x0000000400340947 */ /* 0x000fea0003800000 */
[----:B------:R-:W1:Y:S01]  /*1780*/  S2UR UR5, SR_CgaCtaId ;  /* 0x00000000000579c3 */ /* 0x000e620000008800 */
[----:B------:R-:W-:Y:S02]  /*1790*/  UMOV UR4, 0x400 ;  /* 0x0000040000047882 */ /* 0x000fe40000000000 */
[----:B-1----:R-:W-:Y:S01]  /*17a0*/  ULEA UR4, UR5, UR4, 0x18 ;  /* 0x0000000405047291 */ /* 0x002fe2000f8ec0ff */
[----:B------:R-:W1:Y:S08]  /*17b0*/  LDCU UR5, c[0x0][0x3bc] ;  /* 0x00007780ff0577ac */ /* 0x000e700008000800 */
[----:B0-----:R-:W0:Y:S04]  /*17c0*/  LDS.128 R12, [UR4] ;  /* 0x00000004ff0c7984 */ /* 0x001e280008000c00 */
[----:B------:R-:W2:Y:S04]  /*17d0*/  LDS.128 R8, [UR4+0x10] ;  /* 0x00001004ff087984 */ /* 0x000ea80008000c00 */
[----:B------:R-:W3:Y:S01]  /*17e0*/  LDS.128 R4, [UR4+0x20] ;  /* 0x00002004ff047984 */ /* 0x000ee20008000c00 */
[----:B-1----:R-:W-:Y:S01]  /*17f0*/  UIMAD UR5, UR13, UR5, URZ ;  /* 0x000000050d0572a4 */ /* 0x002fe2000f8e02ff */
[----:B0-----:R-:W-:-:S08]  /*1800*/  DADD R12, RZ, R12 ;  /* 0x00000000ff0c7229 */ /* 0x001fd0000000000c */
[----:B------:R-:W-:Y:S02]  /*1810*/  DADD R20, R12, R14 ;  /* 0x000000000c147229 */ /* 0x000fe4000000000e */
[----:B------:R-:W0:Y:S06]  /*1820*/  LDS.128 R12, [UR4+0x30] ;  /* 0x00003004ff0c7984 */ /* 0x000e2c0008000c00 */
[----:B--2---:R-:W-:-:S08]  /*1830*/  DADD R8, R20, R8 ;  /* 0x0000000014087229 */ /* 0x004fd00000000008 */
[----:B------:R-:W-:Y:S02]  /*1840*/  DADD R20, R8, R10 ;  /* 0x0000000008147229 */ /* 0x000fe4000000000a */
[----:B------:R-:W1:Y:S06]  /*1850*/  LDS.128 R8, [UR4+0x40] ;  /* 0x00004004ff087984 */ /* 0x000e6c0008000c00 */
[----:B---3--:R-:W-:-:S08]  /*1860*/  DADD R4, R20, R4 ;  /* 0x0000000014047229 */ /* 0x008fd00000000004 */
[----:B------:R-:W-:Y:S02]  /*1870*/  DADD R20, R4, R6 ;  /* 0x0000000004147229 */ /* 0x000fe40000000006 */
[----:B------:R-:W2:Y:S06]  /*1880*/  LDS.128 R4, [UR4+0x50] ;  /* 0x00005004ff047984 */ /* 0x000eac0008000c00 */
[----:B0-----:R-:W-:-:S08]  /*1890*/  DADD R12, R20, R12 ;  /* 0x00000000140c7229 */ /* 0x001fd0000000000c */
[----:B------:R-:W-:Y:S02]  /*18a0*/  DADD R20, R12, R14 ;  /* 0x000000000c147229 */ /* 0x000fe4000000000e */
[----:B------:R-:W0:Y:S06]  /*18b0*/  LDS.128 R12, [UR4+0x60] ;  /* 0x00006004ff0c7984 */ /* 0x000e2c0008000c00 */
[----:B-1----:R-:W-:-:S08]  /*18c0*/  DADD R8, R20, R8 ;  /* 0x0000000014087229 */ /* 0x002fd00000000008 */
[----:B------:R-:W-:Y:S02]  /*18d0*/  DADD R20, R8, R10 ;  /* 0x0000000008147229 */ /* 0x000fe4000000000a */
[----:B------:R-:W1:Y:S06]  /*18e0*/  LDS.128 R8, [UR4+0x70] ;  /* 0x00007004ff087984 */ /* 0x000e6c0008000c00 */
[----:B--2---:R-:W-:-:S08]  /*18f0*/  DADD R4, R20, R4 ;  /* 0x0000000014047229 */ /* 0x004fd00000000004 */
        /* <DEDUP_REMOVED lines=17> */
[----:B--2---:R-:W-:Y:S02]  /*1a10*/  DADD R4, R20, R4 ;  /* 0x0000000014047229 */ /* 0x004fe40000000004 */
[----:B------:R-:W2:Y:S06]  /*1a20*/  I2F.F64 R20, UR5 ;  /* 0x0000000500147d12 */ /* 0x000eac0008201c00 */
[----:B------:R-:W-:-:S02]  /*1a30*/  DADD R22, R4, R6 ;  /* 0x0000000004167229 */ /* 0x000fc40000000006 */
[----:B------:R-:W3:Y:S06]  /*1a40*/  LDS.128 R4, [UR4+0xe0] ;  /* 0x0000e004ff047984 */ /* 0x000eec0008000c00 */
[----:B0-----:R-:W-:Y:S02]  /*1a50*/  DADD R12, R22, R12 ;  /* 0x00000000160c7229 */ /* 0x001fe4000000000c */
[----:B--2---:R-:W0:Y:S01]  /*1a60*/  MUFU.RCP64H R23, R21 ;  /* 0x0000001500177308 */ /* 0x004e220000001800 */
[----:B------:R-:W-:-:S05]  /*1a70*/  IMAD.MOV.U32 R22, RZ, RZ, 0x1 ;  /* 0x00000001ff167424 */ /* 0x000fca00078e00ff */
[----:B------:R-:W-:Y:S02]  /*1a80*/  DADD R24, R12, R14 ;  /* 0x000000000c187229 */ /* 0x000fe4000000000e */
[----:B------:R-:W2:Y:S06]  /*1a90*/  LDS.128 R12, [UR4+0xf0] ;  /* 0x0000f004ff0c7984 */ /* 0x000eac0008000c00 */
[----:B-1----:R-:W-:Y:S02]  /*1aa0*/  DADD R24, R24, R8 ;  /* 0x0000000018187229 */ /* 0x002fe40000000008 */
[----:B0-----:R-:W-:-:S06]  /*1ab0*/  DFMA R8, -R20, R22, 1 ;  /* 0x3ff000001408742b */ /* 0x001fcc0000000116 */
[----:B------:R-:W-:Y:S02]  /*1ac0*/  DADD R10, R24, R10 ;  /* 0x00000000180a7229 */ /* 0x000fe4000000000a */
[----:B------:R-:W-:-:S06]  /*1ad0*/  DFMA R8, R8, R8, R8 ;  /* 0x000000080808722b */ /* 0x000fcc0000000008 */
[----:B---3--:R-:W-:Y:S02]  /*1ae0*/  DADD R4, R10, R4 ;  /* 0x000000000a047229 */ /* 0x008fe40000000004 */
[----:B------:R-:W0:Y:S01]  /*1af0*/  LDC R11, c[0x0][0x38c] ;  /* 0x0000e300ff0b7b82 */ /* 0x000e220000000800 */
[----:B------:R-:W-:-:S05]  /*1b00*/  DFMA R8, R22, R8, R22 ;  /* 0x000000081608722b */ /* 0x000fca0000000016 */
[----:B------:R-:W-:-:S03]  /*1b10*/  DADD R4, R4, R6 ;  /* 0x0000000004047229 */ /* 0x000fc60000000006 */
[----:B------:R-:W-:-:S05]  /*1b20*/  DFMA R6, -R20, R8, 1 ;  /* 0x3ff000001406742b */ /* 0x000fca0000000108 */
[----:B--2---:R-:W-:-:S03]  /*1b30*/  DADD R4, R4, R12 ;  /* 0x0000000004047229 */ /* 0x004fc6000000000c */
[----:B------:R-:W-:-:S05]  /*1b40*/  DFMA R6, R8, R6, R8 ;  /* 0x000000060806722b */ /* 0x000fca0000000008 */
[----:B------:R-:W-:-:S08]  /*1b50*/  DADD R14, R4, R14 ;  /* 0x00000000040e7229 */ /* 0x000fd0000000000e */
[----:B------:R-:W-:Y:S02]  /*1b60*/  DMUL R4, R14, R6 ;  /* 0x000000060e047228 */ /* 0x000fe40000000000 */
[----:B------:R-:W-:-:S06]  /*1b70*/  FSETP.GEU.AND P1, PT, |R15|, 6.5827683646048100446e-37, PT ;  /* 0x036000000f00780b */ /* 0x000fcc0003f2e200 */
[----:B------:R-:W-:-:S08]  /*1b80*/  DFMA R8, -R20, R4, R14 ;  /* 0x000000041408722b */ /* 0x000fd0000000010e */
[----:B------:R-:W-:Y:S01]  /*1b90*/  DFMA R6, R6, R8, R4 ;  /* 0x000000080606722b */ /* 0x000fe20000000004 */
[----:B0-----:R-:W-:-:S09]  /*1ba0*/  IMAD R5, R2, R11, UR17 ;  /* 0x0000001102057e24 */ /* 0x001fd2000f8e020b */
[----:B------:R-:W-:-:S05]  /*1bb0*/  FFMA R4, RZ, R21, R7 ;  /* 0x00000015ff047223 */ /* 0x000fca0000000007 */
[----:B------:R-:W-:-:S13]  /*1bc0*/  FSETP.GT.AND P0, PT, |R4|, 1.469367938527859385e-39, PT ;  /* 0x001000000400780b */ /* 0x000fda0003f04200 */
[----:B------:R-:W-:Y:S05]  /*1bd0*/  @P0 BRA P1, `(.L_x_26) ;  /* 0x0000000000080947 */ /* 0x000fea0000800000 */
[----:B------:R-:W-:-:S07]  /*1be0*/  MOV R24, 0x1c00 ;  /* 0x00001c0000187802 */ /* 0x000fce0000000f00 */
[----:B------:R-:W-:Y:S05]  /*1bf0*/  CALL.REL.NOINC `($__internal_0_$__cuda_sm20_div_rn_f64_full) ;  /* 0x00000000002c7944 */ /* 0x000fea0003c00000 */
.L_x_26:
[----:B------:R-:W0:Y:S08]  /*1c00*/  LDC R4, c[0x0][0x388] ;  /* 0x0000e200ff047b82 */ /* 0x000e300000000800 */
[----:B------:R-:W1:Y:S01]  /*1c10*/  LDC.64 R8, c[0x0][0x3d0] ;  /* 0x0000f400ff087b82 */ /* 0x000e620000000a00 */
[----:B0-----:R-:W-:-:S04]  /*1c20*/  IMAD R5, R5, R4, UR6 ;  /* 0x0000000605057e24 */ /* 0x001fc8000f8e0204 */
[----:B-1----:R-:W-:-:S05]  /*1c30*/  IMAD.WIDE R4, R5, 0x8, R8 ;  /* 0x0000000805047825 */ /* 0x002fca00078e0208 */
[----:B------:R1:W-:Y:S02]  /*1c40*/  STG.E.64 desc[UR14][R4.64], R6 ;  /* 0x0000000604007986 */ /* 0x0003e4000c101b0e */
.L_x_25:
[----:B------:R-:W-:Y:S05]  /*1c50*/  BSYNC.RECONVERGENT B0 ;  /* 0x0000000000007941 */ /* 0x000fea0003800200 */
.L_x_24:
[----:B------:R-:W2:Y:S01]  /*1c60*/  LDCU UR4, c[0x0][0x390] ;  /* 0x00007200ff0477ac */ /* 0x000ea20008000800 */
[----:B------:R-:W-:-:S05]  /*1c70*/  VIADD R2, R2, 0x1 ;  /* 0x0000000102027836 */ /* 0x000fca0000000000 */
[----:B--2---:R-:W-:-:S13]  /*1c80*/  ISETP.NE.AND P0, PT, R2, UR4, PT ;  /* 0x0000000402007c0c */ /* 0x004fda000bf05270 */
[----:B------:R-:W-:Y:S05]  /*1c90*/  @P0 BRA `(.L_x_27) ;  /* 0xffffffec000c0947 */ /* 0x000fea000383ffff */
[----:B------:R-:W-:Y:S05]  /*1ca0*/  EXIT ;  /* 0x000000000000794d */ /* 0x000fea0003800000 */
        .weak           $__internal_0_$__cuda_sm20_div_rn_f64_full
        .type           $__internal_0_$__cuda_sm20_div_rn_f64_full,@function
        .size           $__internal_0_$__cuda_sm20_div_rn_f64_full,(.L_x_118 - $__internal_0_$__cuda_sm20_div_rn_f64_full)
$__internal_0_$__cuda_sm20_div_rn_f64_full:
[C---:B------:R-:W-:Y:S01]  /*1cb0*/  FSETP.GEU.AND P0, PT, |R21|.reuse, 1.469367938527859385e-39, PT ;  /* 0x001000001500780b */ /* 0x040fe20003f0e200 */
[----:B------:R-:W-:Y:S01]  /*1cc0*/  IMAD.MOV.U32 R10, RZ, RZ, R20 ;  /* 0x000000ffff0a7224 */ /* 0x000fe200078e0014 */
[----:B------:R-:W-:Y:S01]  /*1cd0*/  LOP3.LUT R6, R21, 0x800fffff, RZ, 0xc0, !PT ;  /* 0x800fffff15067812 */ /* 0x000fe200078ec0ff */
[----:B------:R-:W-:Y:S01]  /*1ce0*/  IMAD.MOV.U32 R9, RZ, RZ, R15 ;  /* 0x000000ffff097224 */ /* 0x000fe200078e000f */
[----:B------:R-:W-:Y:S01]  /*1cf0*/  MOV R11, R21 ;  /* 0x00000015000b7202 */ /* 0x000fe20000000f00 */
[----:B------:R-:W-:Y:S01]  /*1d00*/  IMAD.MOV.U32 R8, RZ, RZ, R14 ;  /* 0x000000ffff087224 */ /* 0x000fe200078e000e */
[----:B------:R-:W-:Y:S01]  /*1d10*/  LOP3.LUT R7, R6, 0x3ff00000, RZ, 0xfc, !PT ;  /* 0x3ff0000006077812 */ /* 0x000fe200078efcff */
[----:B------:R-:W-:Y:S01]  /*1d20*/  IMAD.MOV.U32 R6, RZ, RZ, R20 ;  /* 0x000000ffff067224 */ /* 0x000fe200078e0014 */
[----:B------:R-:W-:Y:S01]  /*1d30*/  FSETP.GEU.AND P2, PT, |R9|, 1.469367938527859385e-39, PT ;  /* 0x001000000900780b */ /* 0x000fe20003f4e200 */
[----:B------:R-:W-:Y:S01]  /*1d40*/  BSSY.RECONVERGENT B1, `(.L_x_28) ;  /* 0x0000052000017945 */ /* 0x000fe20003800200 */
[----:B------:R-:W-:-:S02]  /*1d50*/  MOV R12, 0x1 ;  /* 0x00000001000c7802 */ /* 0x000fc40000000f00 */
[----:B------:R-:W-:Y:S01]  /*1d60*/  LOP3.LUT R4, R9, 0x7ff00000, RZ, 0xc0, !PT ;  /* 0x7ff0000009047812 */ /* 0x000fe200078ec0ff */
[----:B------:R-:W-:Y:S01]  /*1d70*/  @!P0 DMUL R6, R10, 8.98846567431157953865e+307 ;  /* 0x7fe000000a068828 */ /* 0x000fe20000000000 */
[----:B------:R-:W-:Y:S02]  /*1d80*/  LOP3.LUT R25, R21, 0x7ff00000, RZ, 0xc0, !PT ;  /* 0x7ff0000015197812 */ /* 0x000fe400078ec0ff */
[----:B------:R-:W-:Y:S02]  /*1d90*/  MOV R26, R4 ;  /* 0x00000004001a7202 */ /* 0x000fe40000000f00 */
[----:B------:R-:W-:Y:S01]  /*1da0*/  ISETP.GE.U32.AND P1, PT, R4, R25, PT ;  /* 0x000000190400720c */ /* 0x000fe20003f26070 */
[----:B------:R-:W0:Y:S02]  /*1db0*/  MUFU.RCP64H R13, R7 ;  /* 0x00000007000d7308 */ /* 0x000e240000001800 */
[----:B------:R-:W-:Y:S01]  /*1dc0*/  @!P2 LOP3.LUT R19, R11, 0x7ff00000, RZ, 0xc0, !PT ;  /* 0x7ff000000b13a812 */ /* 0x000fe200078ec0ff */
[----:B------:R-:W-:Y:S01]  /*1dd0*/  @!P2 IMAD.MOV.U32 R22, RZ, RZ, RZ ;  /* 0x000000ffff16a224 */ /* 0x000fe200078e00ff */
[----:B------:R-:W-:-:S02]  /*1de0*/  @!P0 LOP3.LUT R25, R7, 0x7ff00000, RZ, 0xc0, !PT ;  /* 0x7ff0000007198812 */ /* 0x000fc400078ec0ff */
[----:B------:R-:W-:Y:S01]  /*1df0*/  @!P2 ISETP.GE.U32.AND P3, PT, R4, R19, PT ;  /* 0x000000130400a20c */ /* 0x000fe20003f66070 */
[----:B------:R-:W-:Y:S02]  /*1e00*/  IMAD.MOV.U32 R19, RZ, RZ, 0x1ca00000 ;  /* 0x1ca00000ff137424 */ /* 0x000fe400078e00ff */
[----:B------:R-:W-:-:S03]  /*1e10*/  VIADD R27, R25, 0xffffffff ;  /* 0xffffffff191b7836 */ /* 0x000fc60000000000 */
[----:B------:R-:W-:-:S04]  /*1e20*/  @!P2 SEL R21, R19, 0x63400000, !P3 ;  /* 0x634000001315a807 */ /* 0x000fc80005800000 */
[----:B------:R-:W-:Y:S01]  /*1e30*/  @!P2 LOP3.LUT R21, R21, 0x80000000, R9, 0xf8, !PT ;  /* 0x800000001515a812 */ /* 0x000fe200078ef809 */
[----:B0-----:R-:W-:-:S03]  /*1e40*/  DFMA R14, R12, -R6, 1 ;  /* 0x3ff000000c0e742b */ /* 0x001fc60000000806 */
[----:B------:R-:W-:-:S05]  /*1e50*/  @!P2 LOP3.LUT R23, R21, 0x100000, RZ, 0xfc, !PT ;  /* 0x001000001517a812 */ /* 0x000fca00078efcff */
[----:B------:R-:W-:-:S08]  /*1e60*/  DFMA R14, R14, R14, R14 ;  /* 0x0000000e0e0e722b */ /* 0x000fd0000000000e */
[----:B------:R-:W-:Y:S01]  /*1e70*/  DFMA R14, R12, R14, R12 ;  /* 0x0000000e0c0e722b */ /* 0x000fe2000000000c */
[----:B------:R-:W-:Y:S01]  /*1e80*/  SEL R13, R19, 0x63400000, !P1 ;  /* 0x63400000130d7807 */ /* 0x000fe20004800000 */
[----:B------:R-:W-:-:S03]  /*1e90*/  IMAD.MOV.U32 R12, RZ, RZ, R8 ;  /* 0x000000ffff0c7224 */ /* 0x000fc600078e0008 */
[----:B------:R-:W-:-:S03]  /*1ea0*/  LOP3.LUT R13, R13, 0x800fffff, R9, 0xf8, !PT ;  /* 0x800fffff0d0d7812 */ /* 0x000fc600078ef809 */
[----:B------:R-:W-:-:S03]  /*1eb0*/  DFMA R20, R14, -R6, 1 ;  /* 0x3ff000000e14742b */ /* 0x000fc60000000806 */
[----:B------:R-:W-:-:S05]  /*1ec0*/  @!P2 DFMA R12, R12, 2, -R22 ;  /* 0x400000000c0ca82b */ /* 0x000fca0000000816 */
[----:B------:R-:W-:-:S05]  /*1ed0*/  DFMA R14, R14, R20, R14 ;  /* 0x000000140e0e722b */ /* 0x000fca000000000e */
[----:B------:R-:W-:-:S03]  /*1ee0*/  @!P2 LOP3.LUT R26, R13, 0x7ff00000, RZ, 0xc0, !PT ;  /* 0x7ff000000d1aa812 */ /* 0x000fc600078ec0ff */
[----:B------:R-:W-:Y:S02]  /*1ef0*/  DMUL R20, R14, R12 ;  /* 0x0000000c0e147228 */ /* 0x000fe40000000000 */
[----:B------:R-:W-:-:S05]  /*1f00*/  VIADD R22, R26, 0xffffffff ;  /* 0xffffffff1a167836 */ /* 0x000fca0000000000 */
[----:B------:R-:W-:Y:S01]  /*1f10*/  ISETP.GT.U32.AND P0, PT, R22, 0x7feffffe, PT ;  /* 0x7feffffe1600780c */ /* 0x000fe20003f04070 */
[----:B------:R-:W-:-:S03]  /*1f20*/  DFMA R22, R20, -R6, R12 ;  /* 0x800000061416722b */ /* 0x000fc6000000000c */
[----:B------:R-:W-:-:S05]  /*1f30*/  ISETP.GT.U32.OR P0, PT, R27, 0x7feffffe, P0 ;  /* 0x7feffffe1b00780c */ /* 0x000fca0000704470 */
[----:B------:R-:W-:-:S08]  /*1f40*/  DFMA R22, R14, R22, R20 ;  /* 0x000000160e16722b */ /* 0x000fd00000000014 */
[----:B------:R-:W-:Y:S05]  /*1f50*/  @P0 BRA `(.L_x_29) ;  /* 0x00000000006c0947 */ /* 0x000fea0003800000 */
[----:B------:R-:W-:-:S04]  /*1f60*/  LOP3.LUT R9, R11, 0x7ff00000, RZ, 0xc0, !PT ;  /* 0x7ff000000b097812 */ /* 0x000fc800078ec0ff */
[CC--:B------:R-:W-:Y:S02]  /*1f70*/  VIADDMNMX R8, R4.reuse, -R9.reuse, 0xb9600000, !PT ;  /* 0xb960000004087446 */ /* 0x0c0fe40007800909 */
[----:B------:R-:W-:Y:S02]  /*1f80*/  ISETP.GE.U32.AND P0, PT, R4, R9, PT ;  /* 0x000000090400720c */ /* 0x000fe40003f06070 */
[----:B------:R-:W-:Y:S01]  /*1f90*/  VIMNMX R4, PT, PT, R8, 0x46a00000, PT ;  /* 0x46a0000008047848 */ /* 0x000fe20003fe0100 */
[----:B------:R-:W-:Y:S01]  /*1fa0*/  IMAD.MOV.U32 R8, RZ, RZ, RZ ;  /* 0x000000ffff087224 */ /* 0x000fe200078e00ff */
[----:B------:R-:W-:-:S05]  /*1fb0*/  SEL R19, R19, 0x63400000, !P0 ;  /* 0x6340000013137807 */ /* 0x000fca0004000000 */
[----:B------:R-:W-:-:S05]  /*1fc0*/  IMAD.IADD R4, R4, 0x1, -R19 ;  /* 0x0000000104047824 */ /* 0x000fca00078e0a13 */
[----:B------:R-:W-:-:S06]  /*1fd0*/  IADD3 R9, PT, PT, R4, 0x7fe00000, RZ ;  /* 0x7fe0000004097810 */ /* 0x000fcc0007ffe0ff */
[----:B------:R-:W-:-:S10]  /*1fe0*/  DMUL R14, R22, R8 ;  /* 0x00000008160e7228 */ /* 0x000fd40000000000 */
[----:B------:R-:W-:-:S13]  /*1ff0*/  FSETP.GTU.AND P0, PT, |R15|, 1.469367938527859385e-39, PT ;  /* 0x001000000f00780b */ /* 0x000fda0003f0c200 */
[----:B------:R-:W-:Y:S05]  /*2000*/  @P0 BRA `(.L_x_30) ;  /* 0x0000000000940947 */ /* 0x000fea0003800000 */
[----:B------:R-:W-:Y:S01]  /*2010*/  DFMA R6, R22, -R6, R12 ;  /* 0x800000061606722b */ /* 0x000fe2000000000c */
[----:B------:R-:W-:-:S09]  /*2020*/  IMAD.MOV.U32 R8, RZ, RZ, RZ ;  /* 0x000000ffff087224 */ /* 0x000fd200078e00ff */
[C---:B------:R-:W-:Y:S02]  /*2030*/  FSETP.NEU.AND P0, PT, R7.reuse, RZ, PT ;  /* 0x000000ff0700720b */ /* 0x040fe40003f0d000 */
[----:B------:R-:W-:-:S04]  /*2040*/  LOP3.LUT R11, R7, 0x80000000, R11, 0x48, !PT ;  /* 0x80000000070b7812 */ /* 0x000fc800078e480b */
[----:B------:R-:W-:-:S07]  /*2050*/  LOP3.LUT R9, R11, R9, RZ, 0xfc, !PT ;  /* 0x000000090b097212 */ /* 0x000fce00078efcff */
[----:B------:R-:W-:Y:S05]  /*2060*/  @!P0 BRA `(.L_x_30) ;  /* 0x00000000007c8947 */ /* 0x000fea0003800000 */
[----:B------:R-:W-:Y:S01]  /*2070*/  IMAD.MOV R7, RZ, RZ, -R4 ;  /* 0x000000ffff077224 */ /* 0x000fe200078e0a04 */
[----:B------:R-:W-:Y:S01]  /*2080*/  MOV R6, RZ ;  /* 0x000000ff00067202 */ /* 0x000fe20000000f00 */
[----:B------:R-:W-:-:S05]  /*2090*/  DMUL.RP R8, R22, R8 ;  /* 0x0000000816087228 */ /* 0x000fca0000008000 */
[----:B------:R-:W-:-:S05]  /*20a0*/  DFMA R6, R14, -R6, R22 ;  /* 0x800000060e06722b */ /* 0x000fca0000000016 */
[----:B------:R-:W-:Y:S02]  /*20b0*/  LOP3.LUT R11, R9, R11, RZ, 0x3c, !PT ;  /* 0x0000000b090b7212 */ /* 0x000fe400078e3cff */
[----:B------:R-:W-:-:S04]  /*20c0*/  IADD3 R6, PT, PT, -R4, -0x43300000, RZ ;  /* 0xbcd0000004067810 */ /* 0x000fc80007ffe1ff */
[----:B------:R-:W-:-:S04]  /*20d0*/  FSETP.NEU.AND P0, PT, |R7|, R6, PT ;  /* 0x000000060700720b */ /* 0x000fc80003f0d200 */
[----:B------:R-:W-:Y:S02]  /*20e0*/  FSEL R14, R8, R14, !P0 ;  /* 0x0000000e080e7208 */ /* 0x000fe40004000000 */
[----:B------:R-:W-:Y:S01]  /*20f0*/  FSEL R15, R11, R15, !P0 ;  /* 0x0000000f0b0f7208 */ /* 0x000fe20004000000 */
[----:B------:R-:W-:Y:S06]  /*2100*/  BRA `(.L_x_30) ;  /* 0x0000000000547947 */ /* 0x000fec0003800000 */
.L_x_29:
[----:B------:R-:W-:-:S14]  /*2110*/  DSETP.NAN.AND P0, PT, R8, R8, PT ;  /* 0x000000080800722a */ /* 0x000fdc0003f08000 */
[----:B------:R-:W-:Y:S05]  /*2120*/  @P0 BRA `(.L_x_31) ;  /* 0x0000000000440947 */ /* 0x000fea0003800000 */
[----:B------:R-:W-:-:S14]  /*2130*/  DSETP.NAN.AND P0, PT, R10, R10, PT ;  /* 0x0000000a0a00722a */ /* 0x000fdc0003f08000 */
[----:B------:R-:W-:Y:S05]  /*2140*/  @P0 BRA `(.L_x_32) ;  /* 0x0000000000300947 */ /* 0x000fea0003800000 */
[----:B------:R-:W-:Y:S01]  /*2150*/  ISETP.NE.AND P0, PT, R26, R25, PT ;  /* 0x000000191a00720c */ /* 0x000fe20003f05270 */
[----:B------:R-:W-:Y:S02]  /*2160*/  IMAD.MOV.U32 R14, RZ, RZ, 0x0 ;  /* 0x00000000ff0e7424 */ /* 0x000fe400078e00ff */
[----:B------:R-:W-:-:S10]  /*2170*/  IMAD.MOV.U32 R15, RZ, RZ, -0x80000 ;  /* 0xfff80000ff0f7424 */ /* 0x000fd400078e00ff */
[----:B------:R-:W-:Y:S05]  /*2180*/  @!P0 BRA `(.L_x_30) ;  /* 0x0000000000348947 */ /* 0x000fea0003800000 */
[----:B------:R-:W-:Y:S02]  /*2190*/  ISETP.NE.AND P0, PT, R26, 0x7ff00000, PT ;  /* 0x7ff000001a00780c */ /* 0x000fe40003f05270 */
[----:B------:R-:W-:Y:S02]  /*21a0*/  LOP3.LUT R15, R9, 0x80000000, R11, 0x48, !PT ;  /* 0x80000000090f7812 */ /* 0x000fe400078e480b */
[----:B------:R-:W-:-:S13]  /*21b0*/  ISETP.EQ.OR P0, PT, R25, RZ, !P0 ;  /* 0x000000ff1900720c */ /* 0x000fda0004702670 */
[----:B------:R-:W-:Y:S01]  /*21c0*/  @P0 LOP3.LUT R4, R15, 0x7ff00000, RZ, 0xfc, !PT ;  /* 0x7ff000000f040812 */ /* 0x000fe200078efcff */
[----:B------:R-:W-:Y:S01]  /*21d0*/  @!P0 IMAD.MOV.U32 R14, RZ, RZ, RZ ;  /* 0x000000ffff0e8224 */ /* 0x000fe200078e00ff */
[----:B------:R-:W-:-:S03]  /*21e0*/  @P0 MOV R14, RZ ;  /* 0x000000ff000e0202 */ /* 0x000fc60000000f00 */
[----:B------:R-:W-:Y:S01]  /*21f0*/  @P0 IMAD.MOV.U32 R15, RZ, RZ, R4 ;  /* 0x000000ffff0f0224 */ /* 0x000fe200078e0004 */
[----:B------:R-:W-:Y:S06]  /*2200*/  BRA `(.L_x_30) ;  /* 0x0000000000147947 */ /* 0x000fec0003800000 */
.L_x_32:
[----:B------:R-:W-:Y:S01]  /*2210*/  LOP3.LUT R15, R11, 0x80000, RZ, 0xfc, !PT ;  /* 0x000800000b0f7812 */ /* 0x000fe200078efcff */
[----:B------:R-:W-:Y:S01]  /*2220*/  IMAD.MOV.U32 R14, RZ, RZ, R10 ;  /* 0x000000ffff0e7224 */ /* 0x000fe200078e000a */
[----:B------:R-:W-:Y:S06]  /*2230*/  BRA `(.L_x_30) ;  /* 0x0000000000087947 */ /* 0x000fec0003800000 */
.L_x_31:
[----:B------:R-:W-:Y:S01]  /*2240*/  LOP3.LUT R15, R9, 0x80000, RZ, 0xfc, !PT ;  /* 0x00080000090f7812 */ /* 0x000fe200078efcff */
[----:B------:R-:W-:-:S07]  /*2250*/  IMAD.MOV.U32 R14, RZ, RZ, R8 ;  /* 0x000000ffff0e7224 */ /* 0x000fce00078e0008 */
.L_x_30:
[----:B------:R-:W-:Y:S05]  /*2260*/  BSYNC.RECONVERGENT B1 ;  /* 0x0000000000017941 */ /* 0x000fea0003800200 */
.L_x_28:
[----:B------:R-:W-:Y:S01]  /*2270*/  IMAD.MOV.U32 R25, RZ, RZ, 0x0 ;  /* 0x00000000ff197424 */ /* 0x000fe200078e00ff */
[----:B------:R-:W-:Y:S01]  /*2280*/  MOV R6, R14 ;  /* 0x0000000e00067202 */ /* 0x000fe20000000f00 */
[----:B------:R-:W-:Y:S02]  /*2290*/  IMAD.MOV.U32 R7, RZ, RZ, R15 ;  /* 0x000000ffff077224 */ /* 0x000fe400078e000f */
[----:B------:R-:W-:Y:S05]  /*22a0*/  RET.REL.NODEC R24 `(_Z22correlation_old_kernelIdEviiiiiiiiiiiiiiiiPKT_S2_PS0_) ;  /* 0xffffffdc18547950 */ /* 0x000fea0003c3ffff */
.L_x_33:
[----:B------:R-:W-:-:S00]  /*22b0*/  BRA `(.L_x_33) ;  /* 0xfffffffc00fc7947 */ /* 0x000fc0000383ffff */
[----:B------:R-:W-:-:S00]  /*22c0*/  NOP ;  /* 0x0000000000007918 */ /* 0x000fc00000000000 */
        /* <DEDUP_REMOVED lines=11> */
.L_x_118:


//--------------------- .text._Z31correlation_cuda_forward_kernelIdEvPKT_S2_PS0_iiiiiiiiiiiiiiiiii --------------------------
	.section	.text._Z31correlation_cuda_forward_kernelIdEvPKT_S2_PS0_iiiiiiiiiiiiiiiiii,"ax",@progbits
	.align	128
        .global         _Z31correlation_cuda_forward_kernelIdEvPKT_S2_PS0_iiiiiiiiiiiiiiiiii
        .type           _Z31correlation_cuda_forward_kernelIdEvPKT_S2_PS0_iiiiiiiiiiiiiiiiii,@function
        .size           _Z31correlation_cuda_forward_kernelIdEvPKT_S2_PS0_iiiiiiiiiiiiiiiiii,(.L_x_121 - _Z31correlation_cuda_forward_kernelIdEvPKT_S2_PS0_iiiiiiiiiiiiiiiiii)
        .other          _Z31correlation_cuda_forward_kernelIdEvPKT_S2_PS0_iiiiiiiiiiiiiiiiii,@"STO_CUDA_ENTRY STV_DEFAULT"
_Z31correlation_cuda_forward_kernelIdEvPKT_S2_PS0_iiiiiiiiiiiiiiiiii:
.text._Z31correlation_cuda_forward_kernelIdEvPKT_S2_PS0_iiiiiiiiiiiiiiiiii:
[----:B------:R-:W-:Y:S01]  /*0000*/  LDC R1, c[0x0][0x37c] ;  /* 0x0000df00ff017b82 */ /* 0x000fe20000000800 */
[----:B------:R-:W0:Y:S02]  /*0010*/  LDCU.64 UR6, c[0x0][0x3b0] ;  /* 0x00007600ff0677ac */ /* 0x000e240008000a00 */
[----:B0-----:R-:W-:-:S06]  /*0020*/  UISETP.GE.AND UP0, UPT, UR6, 0x1, UPT ;  /* 0x000000010600788c */ /* 0x001fcc000bf06270 */
[----:B------:R-:W-:-:S13]  /*0030*/  PLOP3.LUT P0, PT, PT, PT, UP0, 0x80, 0x8 ;  /* 0x000000000008781c */ /* 0x000fda0003f0f008 */
[----:B------:R-:W-:Y:S05]  /*0040*/  @!P0 EXIT ;  /* 0x000000000000894d */ /* 0x000fea0003800000 */
[----:B------:R-:W0:Y:S01]  /*0050*/  S2R R0, SR_TID.X ;  /* 0x0000000000007919 */ /* 0x000e220000002100 */
[----:B------:R-:W1:Y:S01]  /*0060*/  S2UR UR8, SR_CTAID.X ;  /* 0x00000000000879c3 */ /* 0x000e620000002500 */
[----:B------:R-:W2:Y:S01]  /*0070*/  LDCU.64 UR10, c[0x0][0x3c8] ;  /* 0x00007900ff0a77ac */ /* 0x000ea20008000a00 */
[----:B------:R-:W3:Y:S06]  /*0080*/  LDCU.64 UR14, c[0x0][0x3a0] ;  /* 0x00007400ff0e77ac */ /* 0x000eec0008000a00 */
[----:B------:R-:W-:Y:S01]  /*0090*/  S2UR UR21, SR_CTAID.Z ;  /* 0x00000000001579c3 */ /* 0x000fe20000002700 */
[----:B------:R-:W4:Y:S01]  /*00a0*/  LDCU UR20, c[0x0][0x39c] ;  /* 0x00007380ff1477ac */ /* 0x000f220008000800 */
[----:B------:R-:W-:-:S02]  /*00b0*/  UIADD3 UR5, UPT, UPT, UR7, -0x1, URZ ;  /* 0xffffffff07057890 */ /* 0x000fc4000fffe0ff */
[----:B------:R-:W-:-:S04]  /*00c0*/  UIADD3 UR4, UPT, UPT, UR6, -0x1, URZ ;  /* 0xffffffff06047890 */ /* 0x000fc8000fffe0ff */
[----:B------:R-:W-:Y:S01]  /*00d0*/  S2UR UR13, SR_CTAID.Y ;  /* 0x00000000000d79c3 */ /* 0x000fe20000002600 */
[----:B------:R-:W5:Y:S01]  /*00e0*/  LDCU UR12, c[0x0][0x3d4] ;  /* 0x00007a80ff0c77ac */ /* 0x000f620008000800 */
[----:B--2---:R-:W-:Y:S01]  /*00f0*/  UIMAD UR5, UR5, UR11, URZ ;  /* 0x0000000b050572a4 */ /* 0x004fe2000f8e02ff */
[----:B------:R-:W2:Y:S05]  /*0100*/  LDCU UR16, c[0x0][0x3d0] ;  /* 0x00007a00ff1077ac */ /* 0x000eaa0008000800 */
[----:B------:R-:W5:Y:S01]  /*0110*/  S2UR UR11, SR_CgaCtaId ;  /* 0x00000000000b79c3 */ /* 0x000f620000008800 */
[----:B-1----:R-:W-:Y:S01]  /*0120*/  UIMAD UR6, UR8, UR6, URZ ;  /* 0x00000006080672a4 */ /* 0x002fe2000f8e02ff */
[----:B------:R-:W1:Y:S01]  /*0130*/  LDCU UR17, c[0x0][0x3b8] ;  /* 0x00007700ff1177ac */ /* 0x000e620008000800 */
[----:B0-----:R-:W-:-:S02]  /*0140*/  LOP3.LUT R18, RZ, R0, RZ, 0x33, !PT ;  /* 0x00000000ff127212 */ /* 0x001fc400078e33ff */
[----:B------:R-:W-:Y:S02]  /*0150*/  UIMAD UR7, UR6, UR7, URZ ;  /* 0x00000007060772a4 */ /* 0x000fe4000f8e02ff */
[----:B---3--:R-:W-:Y:S01]  /*0160*/  UIMAD UR6, UR8, UR14, URZ ;  /* 0x0000000e080672a4 */ /* 0x008fe2000f8e02ff */
[----:B----4-:R-:W-:Y:S01]  /*0170*/  VIADD R18, R18, UR20 ;  /* 0x0000001412127c36 */ /* 0x010fe20008000000 */
[----:B------:R-:W0:Y:S02]  /*0180*/  LDCU UR14, c[0x0][0x3bc] ;  /* 0x00007780ff0e77ac */ /* 0x000e240008000800 */
[----:B------:R-:W-:Y:S02]  /*0190*/  UIMAD UR8, UR6, UR20, URZ ;  /* 0x00000014060872a4 */ /* 0x000fe4000f8e02ff */
[----:B------:R-:W-:Y:S01]  /*01a0*/  LEA.HI R2, R18, 0x1, RZ, 0x1b ;  /* 0x0000000112027811 */ /* 0x000fe200078fd8ff */
[----:B------:R-:W-:Y:S02]  /*01b0*/  UIMAD UR4, UR4, UR10, URZ ;  /* 0x0000000a040472a4 */ /* 0x000fe4000f8e02ff */
[----:B------:R-:W-:Y:S01]  /*01c0*/  UIMAD UR8, UR8, UR15, URZ ;  /* 0x0000000f080872a4 */ /* 0x000fe2000f8e02ff */
[C---:B------:R-:W-:Y:S01]  /*01d0*/  LOP3.LUT R17, R2.reuse, 0xf, RZ, 0xc0, !PT ;  /* 0x0000000f02117812 */ /* 0x040fe200078ec0ff */
[----:B------:R-:W3:Y:S01]  /*01e0*/  LDCU UR15, c[0x0][0x3d8] ;  /* 0x00007b00ff0f77ac */ /* 0x000ee20008000800 */
[----:B------:R-:W-:-:S03]  /*01f0*/  LOP3.LUT R16, R2, 0x7, RZ, 0xc0, !PT ;  /* 0x0000000702107812 */ /* 0x000fc600078ec0ff */
[----:B------:R-:W-:Y:S01]  /*0200*/  VIADD R3, R17, 0xffffffff ;  /* 0xffffffff11037836 */ /* 0x000fe20000000000 */
[----:B------:R-:W-:Y:S01]  /*0210*/  ULEA.HI UR10, UR5, UR5, URZ, 0x1 ;  /* 0x00000005050a7291 */ /* 0x000fe2000f8f08ff */
[----:B------:R-:W-:Y:S01]  /*0220*/  IADD3 R4, PT, PT, R16, -0x1, RZ ;  /* 0xffffffff10047810 */ /* 0x000fe20007ffe0ff */
[----:B------:R-:W-:Y:S02]  /*0230*/  ULEA.HI UR9, UR4, UR4, URZ, 0x1 ;  /* 0x0000000404097291 */ /* 0x000fe4000f8f08ff */
[----:B------:R-:W-:Y:S01]  /*0240*/  ISETP.GE.U32.AND P2, PT, R3, 0x7, PT ;  /* 0x000000070300780c */ /* 0x000fe20003f46070 */
[----:B------:R-:W-:Y:S01]  /*0250*/  UMOV UR4, 0x400 ;  /* 0x0000040000047882 */ /* 0x000fe20000000000 */
[----:B------:R-:W-:Y:S01]  /*0260*/  USHF.R.S32.HI UR10, URZ, 0x1, UR10 ;  /* 0x00000001ff0a7899 */ /* 0x000fe2000801140a */
[----:B------:R-:W-:Y:S01]  /*0270*/  LOP3.LUT R3, R2, 0xffffff0, RZ, 0xc0, !PT ;  /* 0x0ffffff002037812 */ /* 0x000fe200078ec0ff */
[----:B-----5:R-:W-:Y:S01]  /*0280*/  ULEA UR4, UR11, UR4, 0x18 ;  /* 0x000000040b047291 */ /* 0x020fe2000f8ec0ff */
[----:B------:R-:W-:Y:S01]  /*0290*/  ISETP.GE.U32.AND P1, PT, R4, 0x3, PT ;  /* 0x000000030400780c */ /* 0x000fe20003f26070 */
[----:B------:R-:W-:Y:S01]  /*02a0*/  USHF.R.S32.HI UR9, URZ, 0x1, UR9 ;  /* 0x00000001ff097899 */ /* 0x000fe20008011409 */
[----:B------:R-:W-:Y:S01]  /*02b0*/  LOP3.LUT R2, R2, 0x3, RZ, 0xc0, !PT ;  /* 0x0000000302027812 */ /* 0x000fe200078ec0ff */
[----:B------:R-:W-:Y:S01]  /*02c0*/  UIMAD UR5, UR21, UR12, -UR10 ;  /* 0x0000000c150572a4 */ /* 0x000fe2000f8e0a0a */
[----:B------:R-:W-:Y:S01]  /*02d0*/  IMAD.MOV R3, RZ, RZ, -R3 ;  /* 0x000000ffff037224 */ /* 0x000fe200078e0a03 */
[----:B--2---:R-:W-:Y:S01]  /*02e0*/  UIMAD UR6, UR13, UR16, UR6 ;  /* 0x000000100d0672a4 */ /* 0x004fe2000f8e0206 */
[----:B------:R-:W-:Y:S01]  /*02f0*/  LEA R19, R0, UR4, 0x3 ;  /* 0x0000000400137c11 */ /* 0x000fe2000f8e18ff */
[----:B0-----:R-:W-:-:S02]  /*0300*/  UIMAD UR22, UR21, UR12, -UR14 ;  /* 0x0000000c151672a4 */ /* 0x001fc4000f8e0a0e */
[----:B-1----:R-:W-:Y:S02]  /*0310*/  UIMAD UR24, UR13, UR16, -UR17 ;  /* 0x000000100d1872a4 */ /* 0x002fe4000f8e0a11 */
[----:B---3--:R-:W-:Y:S01]  /*0320*/  UIMAD UR11, UR7, UR15, UR13 ;  /* 0x0000000f070b72a4 */ /* 0x008fe2000f8e020d */
[----:B------:R-:W0:Y:S01]  /*0330*/  LDCU.64 UR18, c[0x0][0x358] ;  /* 0x00006b00ff1277ac */ /* 0x000e220008000a00 */
[----:B------:R-:W-:Y:S02]  /*0340*/  UIADD3 UR12, UPT, UPT, UR5, -UR14, URZ ;  /* 0x8000000e050c7290 */ /* 0x000fe4000fffe0ff */
[----:B------:R-:W-:Y:S02]  /*0350*/  UIADD3 UR23, UPT, UPT, UR6, -UR17, URZ ;  /* 0x8000001106177290 */ /* 0x000fe4000fffe0ff */
[----:B------:R-:W-:Y:S01]  /*0360*/  UIADD3 UR13, UPT, UPT, UR6, -UR17, -UR9 ;  /* 0x80000011060d7290 */ /* 0x000fe2000fffe809 */
[----:B------:R-:W-:-:S11]  /*0370*/  UMOV UR4, URZ ;  /* 0x000000ff00047c82 */ /* 0x000fd60008000000 */
.L_x_53:
[----:B-1----:R-:W1:Y:S02]  /*0380*/  LDCU UR5, c[0x0][0x3b4] ;  /* 0x00007680ff0577ac */ /* 0x002e640008000800 */
[----:B-1----:R-:W-:-:S09]  /*0390*/  UISETP.GE.AND UP0, UPT, UR5, 0x1, UPT ;  /* 0x000000010500788c */ /* 0x002fd2000bf06270 */
[----:B--2---:R-:W-:Y:S05]  /*03a0*/  BRA.U !UP0, `(.L_x_34) ;  /* 0x0000001108707547 */ /* 0x004fea000b800000 */
[----:B------:R-:W1:Y:S01]  /*03b0*/  LDCU UR15, c[0x0][0x3c8] ;  /* 0x00007900ff0f77ac */ /* 0x000e620008000800 */
[----:B------:R-:W-:Y:S01]  /*03c0*/  UMOV UR5, URZ ;  /* 0x000000ff00057c82 */ /* 0x000fe20008000000 */
[----:B-1----:R-:W-:Y:S02]  /*03d0*/  UIMAD UR28, UR4, UR15, UR13 ;  /* 0x0000000f041c72a4 */ /* 0x002fe4000f8e020d */
[----:B------:R-:W-:-:S12]  /*03e0*/  UIMAD UR15, UR4, UR15, -UR9 ;  /* 0x0000000f040f72a4 */ /* 0x000fd8000f8e0a09 */
.L_x_52:
[----:B-1----:R-:W1:Y:S01]  /*03f0*/  LDCU UR6, c[0x0][0x3a8] ;  /* 0x00007500ff0677ac */ /* 0x002e620008000800 */
[----:B--2---:R2:W-:Y:S01]  /*0400*/  STS.64 [R19], RZ ;  /* 0x000000ff13007388 */ /* 0x0045e20000000a00 */
[----:B-1----:R-:W-:-:S09]  /*0410*/  UISETP.GE.AND UP0, UPT, UR6, 0x1, UPT ;  /* 0x000000010600788c */ /* 0x002fd2000bf06270 */
[----:B--2---:R-:W-:Y:S05]  /*0420*/  BRA.U !UP0, `(.L_x_35) ;  /* 0x0000000d08387547 */ /* 0x004fea000b800000 */
[----:B------:R-:W1:Y:S01]  /*0430*/  LDCU UR16, c[0x0][0x3cc] ;  /* 0x00007980ff1077ac */ /* 0x000e620008000800 */
[----:B------:R-:W-:Y:S01]  /*0440*/  CS2R R14, SRZ ;  /* 0x00000000000e7805 */ /* 0x000fe2000001ff00 */
[----:B------:R-:W-:Y:S01]  /*0450*/  UMOV UR6, URZ ;  /* 0x000000ff00067c82 */ /* 0x000fe20008000000 */
[----:B-1----:R-:W-:Y:S02]  /*0460*/  UIMAD UR29, UR5, UR16, UR12 ;  /* 0x00000010051d72a4 */ /* 0x002fe4000f8e020c */
[----:B------:R-:W-:-:S12]  /*0470*/  UIMAD UR16, UR5, UR16, -UR10 ;  /* 0x00000010051072a4 */ /* 0x000fd8000f8e0a0a */
.L_x_49:
[----:B-1----:R-:W1:Y:S01]  /*0480*/  LDCU UR14, c[0x0][0x3c0] ;  /* 0x00007800ff0e77ac */ /* 0x002e620008000800 */
[----:B------:R-:W2:Y:S01]  /*0490*/  LDCU UR7, c[0x0][0x3a0] ;  /* 0x00007400ff0777ac */ /* 0x000ea20008000800 */
[----:B------:R-:W3:Y:S01]  /*04a0*/  LDCU.64 UR26, c[0x0][0x3a8] ;  /* 0x00007500ff1a77ac */ /* 0x000ee20008000a00 */
[----:B------:R-:W-:Y:S01]  /*04b0*/  UMOV UR17, UR6 ;  /* 0x0000000600117c82 */ /* 0x000fe20008000000 */
[----:B-1----:R-:W-:Y:S02]  /*04c0*/  UIMAD UR30, UR6, UR14, UR24 ;  /* 0x0000000e061e72a4 */ /* 0x002fe4000f8e0218 */
[----:B------:R-:W-:Y:S02]  /*04d0*/  UIADD3 UR6, UPT, UPT, UR6, 0x1, URZ ;  /* 0x0000000106067890 */ /* 0x000fe4000fffe0ff */
[----:B------:R-:W-:Y:S02]  /*04e0*/  UIADD3 UR31, UPT, UPT, UR15, UR30, URZ ;  /* 0x0000001e0f1f7290 */ /* 0x000fe4000fffe0ff */
[----:B--2---:R-:W-:-:S02]  /*04f0*/  UISETP.GE.AND UP0, UPT, UR30, UR7, UPT ;  /* 0x000000071e00728c */ /* 0x004fc4000bf06270 */
[----:B------:R-:W-:Y:S02]  /*0500*/  UISETP.GE.AND UP1, UPT, UR31, UR7, UPT ;  /* 0x000000071f00728c */ /* 0x000fe4000bf26270 */
[----:B------:R-:W-:Y:S02]  /*0510*/  UISETP.GT.AND UP0, UPT, UR30, -0x1, !UP0 ;  /* 0xffffffff1e00788c */ /* 0x000fe4000c704270 */
[----:B------:R-:W-:Y:S02]  /*0520*/  UISETP.GT.AND UP1, UPT, UR31, -0x1, !UP1 ;  /* 0xffffffff1f00788c */ /* 0x000fe4000cf24270 */
[----:B---3--:R-:W-:Y:S02]  /*0530*/  UISETP.NE.AND UP2, UPT, UR6, UR26, UPT ;  /* 0x0000001a0600728c */ /* 0x008fe4000bf45270 */
[----:B------:R-:W-:-:S04]  /*0540*/  UPLOP3.LUT UP0, UPT, UP0, UP1, UPT, 0x80, 0x8 ;  /* 0x000000000008789c */ /* 0x000fc80000703070 */
[----:B------:R-:W-:-:S09]  /*0550*/  UISETP.LT.OR UP0, UPT, UR27, 0x1, !UP0 ;  /* 0x000000011b00788c */ /* 0x000fd2000c701670 */
[----:B------:R-:W-:Y:S05]  /*0560*/  BRA.U UP0, `(.L_x_36) ;  /* 0x0000000900e47547 */ /* 0x000fea000b800000 */
[----:B------:R-:W1:Y:S01]  /*0570*/  LDCU UR20, c[0x0][0x3a4] ;  /* 0x00007480ff1477ac */ /* 0x000e620008000800 */
[----:B------:R-:W-:Y:S02]  /*0580*/  UIMAD UR7, UR17, UR14, UR23 ;  /* 0x0000000e110772a4 */ /* 0x000fe4000f8e0217 */
[----:B------:R-:W-:Y:S02]  /*0590*/  UIMAD UR14, UR17, UR14, UR28 ;  /* 0x0000000e110e72a4 */ /* 0x000fe4000f8e021c */
[----:B-1----:R-:W-:Y:S02]  /*05a0*/  UIMAD UR17, UR7, UR20, UR22 ;  /* 0x00000014071172a4 */ /* 0x002fe4000f8e0216 */
[----:B------:R-:W-:Y:S01]  /*05b0*/  UIMAD UR14, UR14, UR20, UR29 ;  /* 0x000000140e0e72a4 */ /* 0x000fe2000f8e021d */
[----:B------:R-:W-:-:S11]  /*05c0*/  UMOV UR7, URZ ;  /* 0x000000ff00077c82 */ /* 0x000fd60008000000 */
.L_x_48:
[----:B-1----:R-:W1:Y:S01]  /*05d0*/  LDCU UR27, c[0x0][0x3c4] ;  /* 0x00007880ff1b77ac */ /* 0x002e620008000800 */
[----:B------:R-:W-:Y:S01]  /*05e0*/  BSSY.RECONVERGENT B0, `(.L_x_37) ;  /* 0x00000b0000007945 */ /* 0x000fe20003800200 */
[----:B------:R-:W2:Y:S01]  /*05f0*/  LDCU UR34, c[0x0][0x3a4] ;  /* 0x00007480ff2277ac */ /* 0x000ea20008000800 */
[----:B------:R-:W3:Y:S01]  /*0600*/  LDCU UR35, c[0x0][0x39c] ;  /* 0x00007380ff2377ac */ /* 0x000ee20008000800 */
[----:B------:R-:W4:Y:S01]  /*0610*/  LDCU UR25, c[0x0][0x3ac] ;  /* 0x00007580ff1977ac */ /* 0x000f220008000800 */
[----:B------:R-:W-:Y:S01]  /*0620*/  UMOV UR20, UR7 ;  /* 0x0000000700147c82 */ /* 0x000fe20008000000 */
[----:B-1----:R-:W-:Y:S02]  /*0630*/  UIMAD UR32, UR7, UR27, UR22 ;  /* 0x0000001b072072a4 */ /* 0x002fe4000f8e0216 */
[----:B------:R-:W-:Y:S02]  /*0640*/  UIADD3 UR7, UPT, UPT, UR7, 0x1, URZ ;  /* 0x0000000107077890 */ /* 0x000fe4000fffe0ff */
[----:B------:R-:W-:-:S02]  /*0650*/  UIADD3 UR33, UPT, UPT, UR16, UR32, URZ ;  /* 0x0000002010217290 */ /* 0x000fc4000fffe0ff */
[----:B--2---:R-:W-:Y:S02]  /*0660*/  UISETP.GE.AND UP0, UPT, UR32, UR34, UPT ;  /* 0x000000222000728c */ /* 0x004fe4000bf06270 */
[----:B------:R-:W-:Y:S02]  /*0670*/  UISETP.GE.AND UP1, UPT, UR33, UR34, UPT ;  /* 0x000000222100728c */ /* 0x000fe4000bf26270 */
[----:B------:R-:W-:Y:S02]  /*0680*/  UISETP.GT.AND UP0, UPT, UR32, -0x1, !UP0 ;  /* 0xffffffff2000788c */ /* 0x000fe4000c704270 */
[----:B------:R-:W-:-:S04]  /*0690*/  UISETP.GT.AND UP1, UPT, UR33, -0x1, !UP1 ;  /* 0xffffffff2100788c */ /* 0x000fc8000cf24270 */
[----:B------:R-:W-:-:S06]  /*06a0*/  UPLOP3.LUT UP0, UPT, UP0, UP1, UPT, 0x80, 0x8 ;  /* 0x000000000008789c */ /* 0x000fcc0000703070 */
[----:B------:R-:W-:Y:S01]  /*06b0*/  PLOP3.LUT P0, PT, PT, PT, UP0, 0x80, 0x8 ;  /* 0x000000000008781c */ /* 0x000fe20003f0f008 */
[----:B----4-:R-:W-:-:S03]  /*06c0*/  UISETP.NE.AND UP0, UPT, UR7, UR25, UPT ;  /* 0x000000190700728c */ /* 0x010fc6000bf05270 */
[----:B---3--:R-:W-:-:S13]  /*06d0*/  ISETP.GE.OR P0, PT, R0, UR35, !P0 ;  /* 0x0000002300007c0c */ /* 0x008fda000c706670 */
[----:B------:R-:W-:Y:S05]  /*06e0*/  @P0 BRA `(.L_x_38) ;  /* 0x00000008007c0947 */ /* 0x000fea0003800000 */
[----:B------:R-:W-:Y:S01]  /*06f0*/  ISETP.GE.U32.AND P3, PT, R18, 0x1e0, PT ;  /* 0x000001e01200780c */ /* 0x000fe20003f66070 */
[----:B------:R-:W-:Y:S01]  /*0700*/  UIMAD UR25, UR30, UR34, UR32 ;  /* 0x000000221e1972a4 */ /* 0x000fe2000f8e0220 */
[----:B------:R-:W-:Y:S01]  /*0710*/  IMAD.U32 R27, RZ, RZ, UR35 ;  /* 0x00000023ff1b7e24 */ /* 0x000fe2000f8e00ff */
[----:B------:R-:W-:Y:S01]  /*0720*/  UIMAD UR26, UR31, UR34, UR33 ;  /* 0x000000221f1a72a4 */ /* 0x000fe2000f8e0221 */
[----:B------:R-:W-:Y:S01]  /*0730*/  BSSY.RECONVERGENT B1, `(.L_x_39) ;  /* 0x0000048000017945 */ /* 0x000fe20003800200 */
[----:B------:R-:W-:Y:S01]  /*0740*/  ISETP.NE.AND P0, PT, R17, RZ, PT ;  /* 0x000000ff1100720c */ /* 0x000fe20003f05270 */
[----:B------:R-:W-:Y:S01]  /*0750*/  IMAD.MOV.U32 R22, RZ, RZ, R0 ;  /* 0x000000ffff167224 */ /* 0x000fe200078e0000 */
[----:B------:R-:W-:Y:S02]  /*0760*/  MOV R4, UR25 ;  /* 0x0000001900047c02 */ /* 0x000fe40008000f00 */
[----:B------:R-:W-:-:S03]  /*0770*/  IMAD.U32 R6, RZ, RZ, UR26 ;  /* 0x0000001aff067e24 */ /* 0x000fc6000f8e00ff */
[C---:B------:R-:W-:Y:S02]  /*0780*/  IMAD R23, R27.reuse, R4, UR8 ;  /* 0x000000081b177e24 */ /* 0x040fe4000f8e0204 */
[----:B------:R-:W-:Y:S01]  /*0790*/  IMAD R25, R27, R6, UR8 ;  /* 0x000000081b197e24 */ /* 0x000fe2000f8e0206 */
[----:B------:R-:W-:Y:S06]  /*07a0*/  @!P3 BRA `(.L_x_40) ;  /* 0x000000040000b947 */ /* 0x000fec0003800000 */
[----:B------:R-:W-:Y:S01]  /*07b0*/  UIMAD UR25, UR20, UR27, UR17 ;  /* 0x0000001b141972a4 */ /* 0x000fe2000f8e0211 */
[----:B------:R-:W-:Y:S01]  /*07c0*/  MOV R26, R3 ;  /* 0x00000003001a7202 */ /* 0x000fe20000000f00 */
[----:B------:R-:W-:Y:S01]  /*07d0*/  UIMAD UR26, UR20, UR27, UR14 ;  /* 0x0000001b141a72a4 */ /* 0x000fe2000f8e020e */
[----:B------:R-:W-:-:S03]  /*07e0*/  IMAD.MOV.U32 R22, RZ, RZ, R0 ;  /* 0x000000ffff167224 */ /* 0x000fc600078e0000 */
[C-C-:B------:R-:W-:Y:S02]  /*07f0*/  IMAD R24, R27.reuse, UR25, R0.reuse ;  /* 0x000000191b187c24 */ /* 0x140fe4000f8e0200 */
[----:B------:R-:W-:-:S07]  /*0800*/  IMAD R27, R27, UR26, R0 ;  /* 0x0000001a1b1b7c24 */ /* 0x000fce000f8e0200 */
.L_x_41:
[----:B------:R-:W1:Y:S08]  /*0810*/  LDC.64 R4, c[0x0][0x380] ;  /* 0x0000e000ff047b82 */ /* 0x000e700000000a00 */
[----:B------:R-:W2:Y:S01]  /*0820*/  LDC.64 R6, c[0x0][0x388] ;  /* 0x0000e200ff067b82 */ /* 0x000ea20000000a00 */
[----:B-1----:R-:W-:-:S05]  /*0830*/  IMAD.WIDE R4, R24, 0x8, R4 ;  /* 0x0000000818047825 */ /* 0x002fca00078e0204 */
[----:B0-----:R-:W3:Y:S01]  /*0840*/  LDG.E.64 R12, desc[UR18][R4.64] ;  /* 0x00000012040c7981 */ /* 0x001ee2000c1e1b00 */
[----:B--2---:R-:W-:-:S03]  /*0850*/  IMAD.WIDE R6, R27, 0x8, R6 ;  /* 0x000000081b067825 */ /* 0x004fc600078e0206 */
[----:B------:R-:W2:Y:S04]  /*0860*/  LDG.E.64 R8, desc[UR18][R4.64+0x100] ;  /* 0x0001001204087981 */ /* 0x000ea8000c1e1b00 */
[----:B------:R-:W3:Y:S04]  /*0870*/  LDG.E.64 R10, desc[UR18][R6.64] ;  /* 0x00000012060a7981 */ /* 0x000ee8000c1e1b00 */
[----:B------:R-:W2:Y:S01]  /*0880*/  LDG.E.64 R20, desc[UR18][R6.64+0x100] ;  /* 0x0001001206147981 */ /* 0x000ea2000c1e1b00 */
[----:B---3--:R-:W-:-:S03]  /*0890*/  DFMA R10, R12, R10, R14 ;  /* 0x0000000a0c0a722b */ /* 0x008fc6000000000e */
[----:B------:R-:W3:Y:S04]  /*08a0*/  LDG.E.64 R12, desc[UR18][R4.64+0x200] ;  /* 0x00020012040c7981 */ /* 0x000ee8000c1e1b00 */
[----:B------:R-:W4:Y:S01]  /*08b0*/  LDG.E.64 R14, desc[UR18][R6.64+0x300] ;  /* 0x00030012060e7981 */ /* 0x000f22000c1e1b00 */
[----:B--2---:R-:W-:-:S03]  /*08c0*/  DFMA R20, R8, R20, R10 ;  /* 0x000000140814722b */ /* 0x004fc6000000000a */
[----:B------:R-:W3:Y:S04]  /*08d0*/  LDG.E.64 R10, desc[UR18][R6.64+0x200] ;  /* 0x00020012060a7981 */ /* 0x000ee8000c1e1b00 */
[----:B------:R-:W4:Y:S01]  /*08e0*/  LDG.E.64 R8, desc[UR18][R4.64+0x300] ;  /* 0x0003001204087981 */ /* 0x000f22000c1e1b00 */
[----:B---3--:R-:W-:-:S03]  /*08f0*/  DFMA R10, R12, R10, R20 ;  /* 0x0000000a0c0a722b */ /* 0x008fc60000000014 */
[----:B------:R-:W2:Y:S04]  /*0900*/  LDG.E.64 R12, desc[UR18][R4.64+0x400] ;  /* 0x00040012040c7981 */ /* 0x000ea8000c1e1b00 */
[----:B------:R-:W3:Y:S01]  /*0910*/  LDG.E.64 R20, desc[UR18][R6.64+0x500] ;  /* 0x0005001206147981 */ /* 0x000ee2000c1e1b00 */
[----:B----4-:R-:W-:-:S03]  /*0920*/  DFMA R14, R8, R14, R10 ;  /* 0x0000000e080e722b */ /* 0x010fc6000000000a */
[----:B------:R-:W2:Y:S04]  /*0930*/  LDG.E.64 R10, desc[UR18][R6.64+0x400] ;  /* 0x00040012060a7981 */ /* 0x000ea8000c1e1b00 */
[----:B------:R-:W3:Y:S01]  /*0940*/  LDG.E.64 R8, desc[UR18][R4.64+0x500] ;  /* 0x0005001204087981 */ /* 0x000ee2000c1e1b00 */
[----:B--2---:R-:W-:-:S03]  /*0950*/  DFMA R10, R12, R10, R14 ;  /* 0x0000000a0c0a722b */ /* 0x004fc6000000000e */
[----:B------:R-:W2:Y:S04]  /*0960*/  LDG.E.64 R12, desc[UR18][R4.64+0x600] ;  /* 0x00060012040c7981 */ /* 0x000ea8000c1e1b00 */
[----:B------:R-:W4:Y:S01]  /*0970*/  LDG.E.64 R14, desc[UR18][R6.64+0x700] ;  /* 0x00070012060e7981 */ /* 0x000f22000c1e1b00 */
[----:B---3--:R-:W-:-:S03]  /*0980*/  DFMA R20, R8, R20, R10 ;  /* 0x000000140814722b */ /* 0x008fc6000000000a */
[----:B------:R-:W2:Y:S04]  /*0990*/  LDG.E.64 R10, desc[UR18][R6.64+0x600] ;  /* 0x00060012060a7981 */ /* 0x000ea8000c1e1b00 */
[----:B------:R-:W4:Y:S01]  /*09a0*/  LDG.E.64 R8, desc[UR18][R4.64+0x700] ;  /* 0x0007001204087981 */ /* 0x000f22000c1e1b00 */
[----:B--2---:R-:W-:-:S03]  /*09b0*/  DFMA R10, R12, R10, R20 ;  /* 0x0000000a0c0a722b */ /* 0x004fc60000000014 */
[----:B------:R-:W2:Y:S04]  /*09c0*/  LDG.E.64 R12, desc[UR18][R4.64+0x800] ;  /* 0x00080012040c7981 */ /* 0x000ea8000c1e1b00 */
[----:B------:R-:W3:Y:S01]  /*09d0*/  LDG.E.64 R20, desc[UR18][R6.64+0x900] ;  /* 0x0009001206147981 */ /* 0x000ee2000c1e1b00 */
[----:B----4-:R-:W-:-:S03]  /*09e0*/  DFMA R14, R8, R14, R10 ;  /* 0x0000000e080e722b */ /* 0x010fc6000000000a */
[----:B------:R-:W2:Y:S04]  /*09f0*/  LDG.E.64 R10, desc[UR18][R6.64+0x800] ;  /* 0x00080012060a7981 */ /* 0x000ea8000c1e1b00 */
[----:B------:R-:W3:Y:S01]  /*0a00*/  LDG.E.64 R8, desc[UR18][R4.64+0x900] ;  /* 0x0009001204087981 */ /* 0x000ee2000c1e1b00 */
[----:B--2---:R-:W-:-:S03]  /*0a10*/  DFMA R10, R12, R10, R14 ;  /* 0x0000000a0c0a722b */ /* 0x004fc6000000000e */
[----:B------:R-:W2:Y:S04]  /*0a20*/  LDG.E.64 R14, desc[UR18][R4.64+0xa00] ;  /* 0x000a0012040e7981 */ /* 0x000ea8000c1e1b00 */
[----:B------:R-:W2:Y:S01]  /*0a30*/  LDG.E.64 R12, desc[UR18][R6.64+0xa00] ;  /* 0x000a0012060c7981 */ /* 0x000ea2000c1e1b00 */
[----:B---3--:R-:W-:-:S03]  /*0a40*/  DFMA R20, R8, R20, R10 ;  /* 0x000000140814722b */ /* 0x008fc6000000000a */
[----:B------:R-:W3:Y:S04]  /*0a50*/  LDG.E.64 R10, desc[UR18][R4.64+0xb00] ;  /* 0x000b0012040a7981 */ /* 0x000ee8000c1e1b00 */
[----:B------:R-:W3:Y:S01]  /*0a60*/  LDG.E.64 R8, desc[UR18][R6.64+0xb00] ;  /* 0x000b001206087981 */ /* 0x000ee2000c1e1b00 */
[----:B--2---:R-:W-:-:S03]  /*0a70*/  DFMA R12, R14, R12, R20 ;  /* 0x0000000c0e0c722b */ /* 0x004fc60000000014 */
[----:B------:R-:W2:Y:S04]  /*0a80*/  LDG.E.64 R14, desc[UR18][R4.64+0xd00] ;  /* 0x000d0012040e7981 */ /* 0x000ea8000c1e1b00 */
[----:B------:R-:W2:Y:S01]  /*0a90*/  LDG.E.64 R20, desc[UR18][R6.64+0xd00] ;  /* 0x000d001206147981 */ /* 0x000ea2000c1e1b00 */
[----:B---3--:R-:W-:-:S03]  /*0aa0*/  DFMA R8, R10, R8, R12 ;  /* 0x000000080a08722b */ /* 0x008fc6000000000c */
[----:B------:R-:W3:Y:S04]  /*0ab0*/  LDG.E.64 R10, desc[UR18][R4.64+0xc00] ;  /* 0x000c0012040a7981 */ /* 0x000ee8000c1e1b00 */
[----:B------:R-:W3:Y:S02]  /*0ac0*/  LDG.E.64 R12, desc[UR18][R6.64+0xc00] ;  /* 0x000c0012060c7981 */ /* 0x000ee4000c1e1b00 */
[----:B---3--:R-:W-:Y:S02]  /*0ad0*/  DFMA R8, R10, R12, R8 ;  /* 0x0000000c0a08722b */ /* 0x008fe40000000008 */
[----:B------:R-:W3:Y:S04]  /*0ae0*/  LDG.E.64 R10, desc[UR18][R4.64+0xe00] ;  /* 0x000e0012040a7981 */ /* 0x000ee8000c1e1b00 */
[----:B------:R-:W4:Y:S02]  /*0af0*/  LDG.E.64 R12, desc[UR18][R4.64+0xf00] ;  /* 0x000f0012040c7981 */ /* 0x000f24000c1e1b00 */
[----:B--2---:R-:W-:-:S02]  /*0b00*/  DFMA R14, R14, R20, R8 ;  /* 0x000000140e0e722b */ /* 0x004fc40000000008 */
[----:B------:R-:W3:Y:S04]  /*0b10*/  LDG.E.64 R8, desc[UR18][R6.64+0xe00] ;  /* 0x000e001206087981 */ /* 0x000ee8000c1e1b00 */
[----:B------:R-:W4:Y:S01]  /*0b20*/  LDG.E.64 R20, desc[UR18][R6.64+0xf00] ;  /* 0x000f001206147981 */ /* 0x000f22000c1e1b00 */
[----:B------:R-:W-:-:S05]  /*0b30*/  VIADD R26, R26, 0x10 ;  /* 0x000000101a1a7836 */ /* 0x000fca0000000000 */
[----:B------:R-:W-:Y:S01]  /*0b40*/  ISETP.NE.AND P3, PT, R26, RZ, PT ;  /* 0x000000ff1a00720c */ /* 0x000fe20003f65270 */
[----:B------:R-:W-:Y:S01]  /*0b50*/  VIADD R24, R24, 0x200 ;  /* 0x0000020018187836 */ /* 0x000fe20000000000 */
[----:B------:R-:W-:Y:S01]  /*0b60*/  IADD3 R22, PT, PT, R22, 0x200, RZ ;  /* 0x0000020016167810 */ /* 0x000fe20007ffe0ff */
[----:B------:R-:W-:Y:S01]  /*0b70*/  VIADD R27, R27, 0x200 ;  /* 0x000002001b1b7836 */ /* 0x000fe20000000000 */
[----:B---3--:R-:W-:-:S08]  /*0b80*/  DFMA R14, R10, R8, R14 ;  /* 0x000000080a0e722b */ /* 0x008fd0000000000e */
[----:B----4-:R-:W-:Y:S01]  /*0b90*/  DFMA R14, R12, R20, R14 ;  /* 0x000000140c0e722b */ /* 0x010fe2000000000e */
[----:B------:R-:W-:Y:S10]  /*0ba0*/  @P3 BRA `(.L_x_41) ;  /* 0xfffffffc00183947 */ /* 0x000ff4000383ffff */
.L_x_40:
[----:B0-----:R-:W-:Y:S05]  /*0bb0*/  BSYNC.RECONVERGENT B1 ;  /* 0x0000000000017941 */ /* 0x001fea0003800200 */
.L_x_39:
[----:B------:R-:W-:Y:S04]  /*0bc0*/  BSSY.RECONVERGENT B1, `(.L_x_42) ;  /* 0x0000050000017945 */ /* 0x000fe80003800200 */
[----:B------:R-:W-:Y:S05]  /*0bd0*/  @!P0 BRA `(.L_x_43) ;  /* 0x0000000400388947 */ /* 0x000fea0003800000 */
[----:B------:R-:W-:Y:S01]  /*0be0*/  BSSY.RECONVERGENT B2, `(.L_x_44) ;  /* 0x0000022000027945 */ /* 0x000fe20003800200 */
[----:B------:R-:W-:-:S03]  /*0bf0*/  ISETP.NE.AND P0, PT, R16, RZ, PT ;  /* 0x000000ff1000720c */ /* 0x000fc60003f05270 */
[----:B------:R-:W-:Y:S10]  /*0c00*/  @!P2 BRA `(.L_x_45) ;  /* 0x00000000007ca947 */ /* 0x000ff40003800000 */
[----:B------:R-:W0:Y:S01]  /*0c10*/  LDC.64 R6, c[0x0][0x380] ;  /* 0x0000e000ff067b82 */ /* 0x000e220000000a00 */
[----:B------:R-:W-:Y:S01]  /*0c20*/  IADD3 R9, PT, PT, R23, R22, RZ ;  /* 0x0000001617097210 */ /* 0x000fe20007ffe0ff */
[----:B------:R-:W-:-:S06]  /*0c30*/  IMAD.IADD R11, R25, 0x1, R22 ;  /* 0x00000001190b7824 */ /* 0x000fcc00078e0216 */
[----:B------:R-:W1:Y:S01]  /*0c40*/  LDC.64 R4, c[0x0][0x388] ;  /* 0x0000e200ff047b82 */ /* 0x000e620000000a00 */
[----:B0-----:R-:W-:-:S05]  /*0c50*/  IMAD.WIDE R6, R9, 0x8, R6 ;  /* 0x0000000809067825 */ /* 0x001fca00078e0206 */
[----:B------:R-:W2:Y:S01]  /*0c60*/  LDG.E.64 R8, desc[UR18][R6.64] ;  /* 0x0000001206087981 */ /* 0x000ea2000c1e1b00 */
[----:B-1----:R-:W-:-:S03]  /*0c70*/  IMAD.WIDE R4, R11, 0x8, R4 ;  /* 0x000000080b047825 */ /* 0x002fc600078e0204 */
[----:B------:R-:W3:Y:S04]  /*0c80*/  LDG.E.64 R26, desc[UR18][R6.64+0x700] ;  /* 0x00070012061a7981 */ /* 0x000ee8000c1e1b00 */
[----:B------:R-:W2:Y:S04]  /*0c90*/  LDG.E.64 R12, desc[UR18][R4.64] ;  /* 0x00000012040c7981 */ /* 0x000ea8000c1e1b00 */
[----:B------:R-:W4:Y:S04]  /*0ca0*/  LDG.E.64 R10, desc[UR18][R6.64+0x100] ;  /* 0x00010012060a7981 */ /* 0x000f28000c1e1b00 */
[----:B------:R-:W4:Y:S04]  /*0cb0*/  LDG.E.64 R20, desc[UR18][R4.64+0x100] ;  /* 0x0001001204147981 */ /* 0x000f28000c1e1b00 */
[----:B------:R-:W3:Y:S01]  /*0cc0*/  LDG.E.64 R28, desc[UR18][R4.64+0x700] ;  /* 0x00070012041c7981 */ /* 0x000ee2000c1e1b00 */
[----:B--2---:R-:W-:-:S03]  /*0cd0*/  DFMA R12, R8, R12, R14 ;  /* 0x0000000c080c722b */ /* 0x004fc6000000000e */
[----:B------:R-:W2:Y:S04]  /*0ce0*/  LDG.E.64 R8, desc[UR18][R6.64+0x200] ;  /* 0x0002001206087981 */ /* 0x000ea8000c1e1b00 */
[----:B------:R-:W2:Y:S01]  /*0cf0*/  LDG.E.64 R14, desc[UR18][R4.64+0x200] ;  /* 0x00020012040e7981 */ /* 0x000ea2000c1e1b00 */
[----:B----4-:R-:W-:-:S03]  /*0d00*/  DFMA R20, R10, R20, R12 ;  /* 0x000000140a14722b */ /* 0x010fc6000000000c */
[----:B------:R-:W4:Y:S04]  /*0d10*/  LDG.E.64 R12, desc[UR18][R6.64+0x300] ;  /* 0x00030012060c7981 */ /* 0x000f28000c1e1b00 */
[----:B------:R-:W4:Y:S01]  /*0d20*/  LDG.E.64 R10, desc[UR18][R4.64+0x300] ;  /* 0x00030012040a7981 */ /* 0x000f22000c1e1b00 */
        /* <DEDUP_REMOVED lines=9> */
[----:B----4-:R-:W-:Y:S01]  /*0dc0*/  DFMA R12, R14, R12, R20 ;  /* 0x0000000c0e0c722b */ /* 0x010fe20000000014 */
[----:B------:R-:W-:-:S07]  /*0dd0*/  VIADD R22, R22, 0x100 ;  /* 0x0000010016167836 */ /* 0x000fce0000000000 */
[----:B--2---:R-:W-:-:S08]  /*0de0*/  DFMA R8, R8, R10, R12 ;  /* 0x0000000a0808722b */ /* 0x004fd0000000000c */
[----:B---3--:R-:W-:-:S11]  /*0df0*/  DFMA R14, R26, R28, R8 ;  /* 0x0000001c1a0e722b */ /* 0x008fd60000000008 */
.L_x_45:
[----:B------:R-:W-:Y:S05]  /*0e00*/  BSYNC.RECONVERGENT B2 ;  /* 0x0000000000027941 */ /* 0x000fea0003800200 */
.L_x_44:
        /* <DEDUP_REMOVED lines=13> */
[----:B------:R-:W3:Y:S04]  /*0ee0*/  LDG.E.64 R8, desc[UR18][R4.64+0x100] ;  /* 0x0001001204087981 */ /* 0x000ee8000c1e1b00 */
[----:B------:R-:W4:Y:S04]  /*0ef0*/  LDG.E.64 R26, desc[UR18][R10.64+0x300] ;  /* 0x000300120a1a7981 */ /* 0x000f28000c1e1b00 */
[----:B------:R-:W4:Y:S01]  /*0f00*/  LDG.E.64 R28, desc[UR18][R4.64+0x300] ;  /* 0x00030012041c7981 */ /* 0x000f22000c1e1b00 */
[----:B--2---:R-:W-:-:S03]  /*0f10*/  DFMA R20, R12, R20, R14 ;  /* 0x000000140c14722b */ /* 0x004fc6000000000e */
[----:B------:R-:W2:Y:S04]  /*0f20*/  LDG.E.64 R14, desc[UR18][R10.64+0x200] ;  /* 0x000200120a0e7981 */ /* 0x000ea8000c1e1b00 */
[----:B------:R-:W2:Y:S01]  /*0f30*/  LDG.E.64 R12, desc[UR18][R4.64+0x200] ;  /* 0x00020012040c7981 */ /* 0x000ea2000c1e1b00 */
[----:B---3--:R-:W-:Y:S01]  /*0f40*/  DFMA R6, R6, R8, R20 ;  /* 0x000000080606722b */ /* 0x008fe20000000014 */
[----:B------:R-:W-:-:S07]  /*0f50*/  IADD3 R22, PT, PT, R22, 0x80, RZ ;  /* 0x0000008016167810 */ /* 0x000fce0007ffe0ff */
[----:B--2---:R-:W-:-:S08]  /*0f60*/  DFMA R14, R14, R12, R6 ;  /* 0x0000000c0e0e722b */ /* 0x004fd00000000006 */
[----:B----4-:R-:W-:-:S11]  /*0f70*/  DFMA R14, R26, R28, R14 ;  /* 0x0000001c1a0e722b */ /* 0x010fd6000000000e */
.L_x_47:
[----:B------:R-:W-:Y:S05]  /*0f80*/  BSYNC.RECONVERGENT B2 ;  /* 0x0000000000027941 */ /* 0x000fea0003800200 */
.L_x_46:
[----:B------:R-:W-:Y:S05]  /*0f90*/  @!P0 BRA `(.L_x_43) ;  /* 0x0000000000488947 */ /* 0x000fea0003800000 */
[----:B------:R-:W0:Y:S01]  /*0fa0*/  LDC.64 R4, c[0x0][0x380] ;  /* 0x0000e000ff047b82 */ /* 0x000e220000000a00 */
[----:B------:R-:W-:Y:S01]  /*0fb0*/  IADD3 R25, PT, PT, R25, R22, RZ ;  /* 0x0000001619197210 */ /* 0x000fe20007ffe0ff */
[----:B------:R-:W-:-:S06]  /*0fc0*/  IMAD.IADD R23, R23, 0x1, R22 ;  /* 0x0000000117177824 */ /* 0x000fcc00078e0216 */
[----:B------:R-:W1:Y:S01]  /*0fd0*/  LDC.64 R6, c[0x0][0x388] ;  /* 0x0000e200ff067b82 */ /* 0x000e620000000a00 */
[----:B0-----:R-:W-:-:S05]  /*0fe0*/  IMAD.WIDE R4, R23, 0x8, R4 ;  /* 0x0000000817047825 */ /* 0x001fca00078e0204 */
[----:B------:R-:W2:Y:S01]  /*0ff0*/  LDG.E.64 R8, desc[UR18][R4.64] ;  /* 0x0000001204087981 */ /* 0x000ea2000c1e1b00 */
[----:B-1----:R-:W-:-:S05]  /*1000*/  IMAD.WIDE R6, R25, 0x8, R6 ;  /* 0x0000000819067825 */ /* 0x002fca00078e0206 */
[----:B------:R-:W2:Y:S01]  /*1010*/  LDG.E.64 R10, desc[UR18][R6.64] ;  /* 0x00000012060a7981 */ /* 0x000ea2000c1e1b00 */
[----:B------:R-:W-:Y:S01]  /*1020*/  ISETP.NE.AND P0, PT, R2, 0x1, PT ;  /* 0x000000010200780c */ /* 0x000fe20003f05270 */
[----:B--2---:R-:W-:-:S12]  /*1030*/  DFMA R14, R8, R10, R14 ;  /* 0x0000000a080e722b */ /* 0x004fd8000000000e */
[----:B------:R-:W-:Y:S05]  /*1040*/  @!P0 BRA `(.L_x_43) ;  /* 0x00000000001c8947 */ /* 0x000fea0003800000 */
[----:B------:R-:W-:Y:S01]  /*1050*/  ISETP.NE.AND P0, PT, R2, 0x2, PT ;  /* 0x000000020200780c */ /* 0x000fe20003f05270 */
[----:B------:R-:W2:Y:S04]  /*1060*/  LDG.E.64 R8, desc[UR18][R4.64+0x100] ;  /* 0x0001001204087981 */ /* 0x000ea8000c1e1b00 */
[----:B------:R-:W2:Y:S08]  /*1070*/  LDG.E.64 R10, desc[UR18][R6.64+0x100] ;  /* 0x00010012060a7981 */ /* 0x000eb0000c1e1b00 */
[----:B------:R-:W3:Y:S04]  /*1080*/  @P0 LDG.E.64 R12, desc[UR18][R4.64+0x200] ;  /* 0x00020012040c0981 */ /* 0x000ee8000c1e1b00 */
[----:B------:R-:W3:Y:S01]  /*1090*/  @P0 LDG.E.64 R20, desc[UR18][R6.64+0x200] ;  /* 0x0002001206140981 */ /* 0x000ee2000c1e1b00 */
[----:B--2---:R-:W-:-:S08]  /*10a0*/  DFMA R14, R8, R10, R14 ;  /* 0x0000000a080e722b */ /* 0x004fd0000000000e */
[----:B---3--:R-:W-:-:S11]  /*10b0*/  @P0 DFMA R14, R12, R20, R14 ;  /* 0x000000140c0e022b */ /* 0x008fd6000000000e */
.L_x_43:
[----:B------:R-:W-:Y:S05]  /*10c0*/  BSYNC.RECONVERGENT B1 ;  /* 0x0000000000017941 */ /* 0x000fea0003800200 */
.L_x_42:
[----:B------:R1:W-:Y:S02]  /*10d0*/  STS.64 [R19], R14 ;  /* 0x0000000e13007388 */ /* 0x0003e40000000a00 */
.L_x_38:
[----:B0-----:R-:W-:Y:S05]  /*10e0*/  BSYNC.RECONVERGENT B0 ;  /* 0x0000000000007941 */ /* 0x001fea0003800200 */
.L_x_37:
[----:B------:R-:W-:Y:S05]  /*10f0*/  BRA.U UP0, `(.L_x_48) ;  /* 0xfffffff500347547 */ /* 0x000fea000b83ffff */
.L_x_36:
[----:B------:R-:W-:Y:S05]  /*1100*/  BRA.U UP2, `(.L_x_49) ;  /* 0xfffffff102dc7547 */ /* 0x000fea000b83ffff */
.L_x_35:
[----:B------:R-:W-:Y:S01]  /*1110*/  BAR.SYNC.DEFER_BLOCKING 0x0 ;  /* 0x0000000000007b1d */ /* 0x000fe20000010000 */
[----:B------:R-:W-:-:S05]  /*1120*/  ISETP.NE.AND P0, PT, R0, RZ, PT ;  /* 0x000000ff0000720c */ /* 0x000fca0003f05270 */
[----:B------:R-:W-:Y:S08]  /*1130*/  BSSY.RECONVERGENT B0, `(.L_x_50) ;  /* 0x000003f000007945 */ /* 0x000ff00003800200 */
[----:B------:R-:W-:Y:S05]  /*1140*/  @P0 BRA `(.L_x_51) ;  /* 0x0000000000f40947 */ /* 0x000fea0003800000 */
[----:B------:R-:W2:Y:S01]  /*1150*/  S2UR UR7, SR_CgaCtaId ;  /* 0x00000000000779c3 */ /* 0x000ea20000008800 */
[----:B------:R-:W-:Y:S01]  /*1160*/  UMOV UR6, 0x400 ;  /* 0x0000040000067882 */ /* 0x000fe20000000000 */
[----:B------:R-:W3:Y:S01]  /*1170*/  LDCU UR14, c[0x0][0x3b4] ;  /* 0x00007680ff0e77ac */ /* 0x000ee20008000800 */
[----:B------:R-:W4:Y:S01]  /*1180*/  LDCU.64 UR16, c[0x0][0x3d8] ;  /* 0x00007b00ff1077ac */ /* 0x000f220008000a00 */
[----:B---3--:R-:W-:Y:S02]  /*1190*/  UIMAD UR14, UR4, UR14, UR5 ;  /* 0x0000000e040e72a4 */ /* 0x008fe4000f8e0205 */
[----:B--2---:R-:W-:Y:S02]  /*11a0*/  ULEA UR6, UR7, UR6, 0x18 ;  /* 0x0000000607067291 */ /* 0x004fe4000f8ec0ff */
[----:B----4-:R-:W-:-:S04]  /*11b0*/  UIMAD UR14, UR14, UR16, UR11 ;  /* 0x000000100e0e72a4 */ /* 0x010fc8000f8e020b */
[----:B------:R-:W-:-:S03]  /*11c0*/  UIMAD UR14, UR14, UR17, UR21 ;  /* 0x000000110e0e72a4 */ /* 0x000fc6000f8e0215 */
[----:B-1----:R-:W1:Y:S04]  /*11d0*/  LDS.128 R12, [UR6] ;  /* 0x00000006ff0c7984 */ /* 0x002e680008000c00 */
[----:B------:R-:W2:Y:S04]  /*11e0*/  LDS.128 R8, [UR6+0x10] ;  /* 0x00001006ff087984 */ /* 0x000ea80008000c00 */
[----:B------:R-:W3:Y:S01]  /*11f0*/  LDS.128 R4, [UR6+0x20] ;  /* 0x00002006ff047984 */ /* 0x000ee20008000c00 */
[----:B-1----:R-:W-:-:S08]  /*1200*/  DADD R12, RZ, R12 ;  /* 0x00000000ff0c7229 */ /* 0x002fd0000000000c */
[----:B------:R-:W-:Y:S02]  /*1210*/  DADD R20, R12, R14 ;  /* 0x000000000c147229 */ /* 0x000fe4000000000e */
[----:B------:R-:W1:Y:S06]  /*1220*/  LDS.128 R12, [UR6+0x30] ;  /* 0x00003006ff0c7984 */ /* 0x000e6c0008000c00 */
[----:B--2---:R-:W-:-:S08]  /*1230*/  DADD R8, R20, R8 ;  /* 0x0000000014087229 */ /* 0x004fd00000000008 */
[----:B------:R-:W-:Y:S02]  /*1240*/  DADD R20, R8, R10 ;  /* 0x0000000008147229 */ /* 0x000fe4000000000a */
[----:B------:R-:W2:Y:S06]  /*1250*/  LDS.128 R8, [UR6+0x40] ;  /* 0x00004006ff087984 */ /* 0x000eac0008000c00 */
[----:B---3--:R-:W-:-:S08]  /*1260*/  DADD R4, R20, R4 ;  /* 0x0000000014047229 */ /* 0x008fd00000000004 */
[----:B------:R-:W-:Y:S02]  /*1270*/  DADD R20, R4, R6 ;  /* 0x0000000004147229 */ /* 0x000fe40000000006 */
[----:B------:R-:W3:Y:S06]  /*1280*/  LDS.128 R4, [UR6+0x50] ;  /* 0x00005006ff047984 */ /* 0x000eec0008000c00 */
[----:B-1----:R-:W-:-:S08]  /*1290*/  DADD R12, R20, R12 ;  /* 0x00000000140c7229 */ /* 0x002fd0000000000c */
        /* <DEDUP_REMOVED lines=28> */
[----:B------:R-:W1:Y:S01]  /*1460*/  LDS.128 R12, [UR6+0xf0] ;  /* 0x0000f006ff0c7984 */ /* 0x000e620008000c00 */
[----:B------:R-:W4:Y:S05]  /*1470*/  LDCU.64 UR6, c[0x0][0x390] ;  /* 0x00007200ff0677ac */ /* 0x000f2a0008000a00 */
[----:B--2---:R-:W-:-:S08]  /*1480*/  DADD R8, R20, R8 ;  /* 0x0000000014087229 */ /* 0x004fd00000000008 */
[----:B------:R-:W-:Y:S01]  /*1490*/  DADD R8, R8, R10 ;  /* 0x0000000008087229 */ /* 0x000fe2000000000a */
[----:B----4-:R-:W-:-:S07]  /*14a0*/  UIMAD.WIDE UR6, UR14, 0x8, UR6 ;  /* 0x000000080e0678a5 */ /* 0x010fce000f8e0206 */
[----:B---3--:R-:W-:-:S08]  /*14b0*/  DADD R4, R8, R4 ;  /* 0x0000000008047229 */ /* 0x008fd00000000004 */
[----:B------:R-:W-:Y:S01]  /*14c0*/  DADD R4, R4, R6 ;  /* 0x0000000004047229 */ /* 0x000fe20000000006 */
[----:B------:R-:W-:Y:S01]  /*14d0*/  IMAD.U32 R6, RZ, RZ, UR6 ;  /* 0x00000006ff067e24 */ /* 0x000fe2000f8e00ff */
[----:B------:R-:W-:-:S06]  /*14e0*/  MOV R7, UR7 ;  /* 0x0000000700077c02 */ /* 0x000fcc0008000f00 */
[----:B-1----:R-:W-:-:S08]  /*14f0*/  DADD R4, R4, R12 ;  /* 0x0000000004047229 */ /* 0x002fd0000000000c */
[----:B------:R-:W-:-:S07]  /*1500*/  DADD R4, R4, R14 ;  /* 0x0000000004047229 */ /* 0x000fce000000000e */
[----:B0-----:R2:W-:Y:S04]  /*1510*/  STG.E.64 desc[UR18][R6.64], R4 ;  /* 0x0000000406007986 */ /* 0x0015e8000c101b12 */
.L_x_51:
[----:B0-----:R-:W-:Y:S05]  /*1520*/  BSYNC.RECONVERGENT B0 ;  /* 0x0000000000007941 */ /* 0x001fea0003800200 */
.L_x_50:
[----:B------:R-:W0:Y:S01]  /*1530*/  LDCU UR6, c[0x0][0x3b4] ;  /* 0x00007680ff0677ac */ /* 0x000e220008000800 */
[----:B------:R-:W-:-:S04]  /*1540*/  UIADD3 UR5, UPT, UPT, UR5, 0x1, URZ ;  /* 0x0000000105057890 */ /* 0x000fc8000fffe0ff */
[----:B0-----:R-:W-:-:S09]  /*1550*/  UISETP.NE.AND UP0, UPT, UR5, UR6, UPT ;  /* 0x000000060500728c */ /* 0x001fd2000bf05270 */
[----:B------:R-:W-:Y:S05]  /*1560*/  BRA.U UP0, `(.L_x_52) ;  /* 0xffffffed00a07547 */ /* 0x000fea000b83ffff */
.L_x_34:
[----:B------:R-:W3:Y:S01]  /*1570*/  LDCU UR5, c[0x0][0x3b0] ;  /* 0x00007600ff0577ac */ /* 0x000ee20008000800 */
[----:B------:R-:W-:-:S04]  /*1580*/  UIADD3 UR4, UPT, UPT, UR4, 0x1, URZ ;  /* 0x0000000104047890 */ /* 0x000fc8000fffe0ff */
[----:B---3--:R-:W-:-:S09]  /*1590*/  UISETP.NE.AND UP0, UPT, UR4, UR5, UPT ;  /* 0x000000050400728c */ /* 0x008fd2000bf05270 */
[----:B------:R-:W-:Y:S05]  /*15a0*/  BRA.U UP0, `(.L_x_53) ;  /* 0xffffffed00747547 */ /* 0x000fea000b83ffff */
[----:B0-----:R-:W-:Y:S05]  /*15b0*/  EXIT ;  /* 0x000000000000794d */ /* 0x001fea0003800000 */
.L_x_54:
        /* <DEDUP_REMOVED lines=12> */
.L_x_121:


//--------------------- .text._Z21blob_rearrange_kernelIdEvPKT_PS0_iiiiiii --------------------------
	.section	.text._Z21blob_rearrange_kernelIdEvPKT_PS0_iiiiiii,"ax",@progbits
	.align	128
        .global         _Z21blob_rearrange_kernelIdEvPKT_PS0_iiiiiii
        .type           _Z21blob_rearrange_kernelIdEvPKT_PS0_iiiiiii,@function
        .size           _Z21blob_rearrange_kernelIdEvPKT_PS0_iiiiiii,(.L_x_122 - _Z21blob_rearrange_kernelIdEvPKT_PS0_iiiiiii)
        .other          _Z21blob_rearrange_kernelIdEvPKT_PS0_iiiiiii,@"STO_CUDA_ENTRY STV_DEFAULT"
_Z21blob_rearrange_kernelIdEvPKT_PS0_iiiiiii:
.text._Z21blob_rearrange_kernelIdEvPKT_PS0_iiiiiii:
[----:B------:R-:W-:Y:S01]  /*0000*/  LDC R1, c[0x0][0x37c] ;  /* 0x0000df00ff017b82 */ /* 0x000fe20000000800 */
[----:B------:R-:W0:Y:S07]  /*0010*/  S2R R3, SR_TID.X ;  /* 0x0000000000037919 */ /* 0x000e2e0000002100 */
[----:B------:R-:W0:Y:S01]  /*0020*/  S2UR UR4, SR_CTAID.X ;  /* 0x00000000000479c3 */ /* 0x000e220000002500 */
[----:B------:R-:W1:Y:S07]  /*0030*/  LDCU UR7, c[0x0][0x3a0] ;  /* 0x00007400ff0777ac */ /* 0x000e6e0008000800 */
[----:B------:R-:W0:Y:S02]  /*0040*/  LDC R6, c[0x0][0x360] ;  /* 0x0000d800ff067b82 */ /* 0x000e240000000800 */
[----:B0-----:R-:W-:-:S05]  /*0050*/  IMAD R6, R6, UR4, R3 ;  /* 0x0000000406067c24 */ /* 0x001fca000f8e0203 */
[----:B-1----:R-:W-:-:S13]  /*0060*/  ISETP.GE.AND P0, PT, R6, UR7, PT ;  /* 0x0000000706007c0c */ /* 0x002fda000bf06270 */
[----:B------:R-:W-:Y:S05]  /*0070*/  @P0 EXIT ;  /* 0x000000000000094d */ /* 0x000fea0003800000 */
[----:B------:R-:W0:Y:S01]  /*0080*/  S2R R7, SR_CTAID.Z ;  /* 0x0000000000077919 */ /* 0x000e220000002700 */
[----:B------:R-:W0:Y:S01]  /*0090*/  S2UR UR6, SR_CTAID.Y ;  /* 0x00000000000679c3 */ /* 0x000e220000002600 */
[----:B------:R-:W1:Y:S01]  /*00a0*/  LDCU.64 UR4, c[0x0][0x358] ;  /* 0x00006b00ff0477ac */ /* 0x000e620008000a00 */
[----:B------:R-:W2:Y:S06]  /*00b0*/  LDCU UR8, c[0x0][0x3a8] ;  /* 0x00007500ff0877ac */ /* 0x000eac0008000800 */
[----:B------:R-:W0:Y:S08]  /*00c0*/  LDC R0, c[0x0][0x394] ;  /* 0x0000e500ff007b82 */ /* 0x000e300000000800 */
[----:B------:R-:W3:Y:S08]  /*00d0*/  LDC.64 R2, c[0x0][0x380] ;  /* 0x0000e000ff027b82 */ /* 0x000ef00000000a00 */
[----:B------:R-:W4:Y:S01]  /*00e0*/  LDC R9, c[0x0][0x398] ;  /* 0x0000e600ff097b82 */ /* 0x000f220000000800 */
[----:B0-----:R-:W-:-:S07]  /*00f0*/  IMAD R5, R7, R0, UR6 ;  /* 0x0000000607057e24 */ /* 0x001fce000f8e0200 */
[----:B------:R-:W2:Y:S01]  /*0100*/  LDC R12, c[0x0][0x3a4] ;  /* 0x0000e900ff0c7b82 */ /* 0x000ea20000000800 */
[----:B------:R-:W-:-:S04]  /*0110*/  IMAD R5, R5, UR7, R6 ;  /* 0x0000000705057c24 */ /* 0x000fc8000f8e0206 */
[----:B---3--:R-:W-:-:S06]  /*0120*/  IMAD.WIDE R2, R5, 0x8, R2 ;  /* 0x0000000805027825 */ /* 0x008fcc00078e0202 */
[----:B-1----:R-:W3:Y:S01]  /*0130*/  LDG.E.64 R2, desc[UR4][R2.64] ;  /* 0x0000000402027981 */ /* 0x002ee2000c1e1b00 */
[----:B----4-:R-:W-:-:S04]  /*0140*/  IABS R11, R9 ;  /* 0x00000009000b7213 */ /* 0x010fc80000000000 */
[----:B------:R-:W0:Y:S01]  /*0150*/  I2F.RP R8, R11 ;  /* 0x0000000b00087306 */ /* 0x000e220000209400 */
[----:B--2---:R-:W-:-:S07]  /*0160*/  IMAD R7, R7, UR8, R12 ;  /* 0x0000000807077c24 */ /* 0x004fce000f8e020c */
[----:B0-----:R-:W0:Y:S02]  /*0170*/  MUFU.RCP R8, R8 ;  /* 0x0000000800087308 */ /* 0x001e240000001000 */
[----:B0-----:R-:W-:-:S06]  /*0180*/  IADD3 R4, PT, PT, R8, 0xffffffe, RZ ;  /* 0x0ffffffe08047810 */ /* 0x001fcc0007ffe0ff */
[----:B------:R0:W1:Y:S02]  /*0190*/  F2I.FTZ.U32.TRUNC.NTZ R5, R4 ;  /* 0x0000000400057305 */ /* 0x000064000021f000 */
[----:B0-----:R-:W-:Y:S01]  /*01a0*/  IMAD.MOV.U32 R4, RZ, RZ, RZ ;  /* 0x000000ffff047224 */ /* 0x001fe200078e00ff */
[----:B-1----:R-:W-:-:S05]  /*01b0*/  IADD3 R10, PT, PT, RZ, -R5, RZ ;  /* 0x80000005ff0a7210 */ /* 0x002fca0007ffe0ff */
[----:B------:R-:W-:Y:S01]  /*01c0*/  IMAD R13, R10, R11, RZ ;  /* 0x0000000b0a0d7224 */ /* 0x000fe200078e02ff */
[----:B------:R-:W-:-:S03]  /*01d0*/  IABS R10, R6 ;  /* 0x00000006000a7213 */ /* 0x000fc60000000000 */
[----:B------:R-:W-:Y:S01]  /*01e0*/  IMAD.HI.U32 R5, R5, R13, R4 ;  /* 0x0000000d05057227 */ /* 0x000fe200078e0004 */
[----:B------:R-:W-:Y:S01]  /*01f0*/  LOP3.LUT R4, R6, R9, RZ, 0x3c, !PT ;  /* 0x0000000906047212 */ /* 0x000fe200078e3cff */
[----:B------:R-:W-:Y:S03]  /*0200*/  BAR.SYNC.DEFER_BLOCKING 0x0 ;  /* 0x0000000000007b1d */ /* 0x000fe60000010000 */
[----:B------:R-:W-:Y:S01]  /*0210*/  ISETP.GE.AND P1, PT, R4, RZ, PT ;  /* 0x000000ff0400720c */ /* 0x000fe20003f26270 */
[----:B------:R-:W-:-:S05]  /*0220*/  IMAD.HI.U32 R5, R5, R10, RZ ;  /* 0x0000000a05057227 */ /* 0x000fca00078e00ff */
[----:B------:R-:W-:-:S05]  /*0230*/  IADD3 R8, PT, PT, -R5, RZ, RZ ;  /* 0x000000ff05087210 */ /* 0x000fca0007ffe1ff */
[----:B------:R-:W-:-:S05]  /*0240*/  IMAD R8, R11, R8, R10 ;  /* 0x000000080b087224 */ /* 0x000fca00078e020a */
[----:B------:R-:W-:-:S13]  /*0250*/  ISETP.GT.U32.AND P2, PT, R11, R8, PT ;  /* 0x000000080b00720c */ /* 0x000fda0003f44070 */
[----:B------:R-:W-:Y:S01]  /*0260*/  @!P2 IMAD.IADD R8, R8, 0x1, -R11 ;  /* 0x000000010808a824 */ /* 0x000fe200078e0a0b */
[----:B------:R-:W-:Y:S02]  /*0270*/  @!P2 IADD3 R5, PT, PT, R5, 0x1, RZ ;  /* 0x000000010505a810 */ /* 0x000fe40007ffe0ff */
[----:B------:R-:W-:Y:S02]  /*0280*/  ISETP.NE.AND P2, PT, R9, RZ, PT ;  /* 0x000000ff0900720c */ /* 0x000fe40003f45270 */
[----:B------:R-:W-:-:S13]  /*0290*/  ISETP.GE.U32.AND P0, PT, R8, R11, PT ;  /* 0x0000000b0800720c */ /* 0x000fda0003f06070 */
[----:B------:R-:W-:-:S05]  /*02a0*/  @P0 IADD3 R5, PT, PT, R5, 0x1, RZ ;  /* 0x0000000105050810 */ /* 0x000fca0007ffe0ff */
[----:B------:R-:W-:Y:S02]  /*02b0*/  IMAD.MOV.U32 R8, RZ, RZ, R5 ;  /* 0x000000ffff087224 */ /* 0x000fe400078e0005 */
[----:B------:R-:W0:Y:S03]  /*02c0*/  LDC.64 R4, c[0x0][0x388] ;  /* 0x0000e200ff047b82 */ /* 0x000e260000000a00 */
[----:B------:R-:W-:Y:S02]  /*02d0*/  @!P1 IADD3 R8, PT, PT, -R8, RZ, RZ ;  /* 0x000000ff08089210 */ /* 0x000fe40007ffe1ff */
[----:B------:R-:W-:-:S04]  /*02e0*/  @!P2 LOP3.LUT R8, RZ, R9, RZ, 0x33, !PT ;  /* 0x00000009ff08a212 */ /* 0x000fc800078e33ff */
[C---:B------:R-:W-:Y:S02]  /*02f0*/  IADD3 R10, PT, PT, -R8.reuse, RZ, RZ ;  /* 0x000000ff080a7210 */ /* 0x040fe40007ffe1ff */
[----:B------:R-:W-:-:S03]  /*0300*/  IADD3 R8, PT, PT, R8, R12, RZ ;  /* 0x0000000c08087210 */ /* 0x000fc60007ffe0ff */
[----:B------:R-:W-:Y:S02]  /*0310*/  IMAD R6, R9, R10, R6 ;  /* 0x0000000a09067224 */ /* 0x000fe400078e0206 */
[----:B------:R-:W-:-:S03]  /*0320*/  IMAD R9, R12, 0x2, R9 ;  /* 0x000000020c097824 */ /* 0x000fc600078e0209 */
[----:B------:R-:W-:-:S05]  /*0330*/  IADD3 R6, PT, PT, R6, R7, RZ ;  /* 0x0000000706067210 */ /* 0x000fca0007ffe0ff */
[----:B------:R-:W-:-:S04]  /*0340*/  IMAD R9, R8, R9, R6 ;  /* 0x0000000908097224 */ /* 0x000fc800078e0206 */
[----:B------:R-:W-:-:S04]  /*0350*/  IMAD R9, R9, R0, UR6 ;  /* 0x0000000609097e24 */ /* 0x000fc8000f8e0200 */
[----:B0-----:R-:W-:-:S05]  /*0360*/  IMAD.WIDE R4, R9, 0x8, R4 ;  /* 0x0000000809047825 */ /* 0x001fca00078e0204 */
[----:B---3--:R-:W-:Y:S01]  /*0370*/  STG.E.64 desc[UR4][R4.64], R2 ;  /* 0x0000000204007986 */ /* 0x008fe2000c101b04 */
[----:B------:R-:W-:Y:S05]  /*0380*/  EXIT ;  /* 0x000000000000794d */ /* 0x000fea0003800000 */
.L_x_55:
        /* <DEDUP_REMOVED lines=15> */
.L_x_122:


//--------------------- .text._Z22correlation_old_kernelIfEviiiiiiiiiiiiiiiiPKT_S2_PS0_ --------------------------
	.section	.text._Z22correlation_old_kernelIfEviiiiiiiiiiiiiiiiPKT_S2_PS0_,"ax",@progbits
	.align	128
        .global         _Z22correlation_old_kernelIfEviiiiiiiiiiiiiiiiPKT_S2_PS0_
        .type           _Z22correlation_old_kernelIfEviiiiiiiiiiiiiiiiPKT_S2_PS0_,@function
        .size           _Z22correlation_old_kernelIfEviiiiiiiiiiiiiiiiPKT_S2_PS0_,(.L_x_119 - _Z22correlation_old_kernelIfEviiiiiiiiiiiiiiiiPKT_S2_PS0_)
        .other          _Z22correlation_old_kernelIfEviiiiiiiiiiiiiiiiPKT_S2_PS0_,@"STO_CUDA_ENTRY STV_DEFAULT"
_Z22correlation_old_kernelIfEviiiiiiiiiiiiiiiiPKT_S2_PS0_:
.text._Z22correlation_old_kernelIfEviiiiiiiiiiiiiiiiPKT_S2_PS0_:
        /* <DEDUP_REMOVED lines=15> */
.L_x_65:
[----:B0-----:R-:W0:Y:S01]  /*00f0*/  LDCU UR9, c[0x0][0x3b4] ;  /* 0x00007680ff0977ac */ /* 0x001e220008000800 */
[----:B------:R-:W-:Y:S01]  /*0100*/  HFMA2 R12, -RZ, RZ, 0, 0 ;  /* 0x00000000ff0c7431 */ /* 0x000fe200000001ff */
[----:B-1----:R-:W1:Y:S01]  /*0110*/  LDCU UR11, c[0x0][0x3a8] ;  /* 0x00007500ff0b77ac */ /* 0x002e620008000800 */
[----:B------:R-:W-:Y:S01]  /*0120*/  UMOV UR10, UR4 ;  /* 0x00000004000a7c82 */ /* 0x000fe20008000000 */
[----:B------:R-:W-:Y:S02]  /*0130*/  UIADD3 UR8, UPT, UPT, UR7, UR4, URZ ;  /* 0x0000000407087290 */ /* 0x000fe4000fffe0ff */
[----:B------:R-:W-:Y:S02]  /*0140*/  UIADD3 UR4, UPT, UPT, UR4, 0x1, URZ ;  /* 0x0000000104047890 */ /* 0x000fe4000fffe0ff */
[----:B0-----:R-:W-:Y:S02]  /*0150*/  UIMAD UR8, UR8, UR9, UR5 ;  /* 0x00000009080872a4 */ /* 0x001fe4000f8e0205 */
[----:B-12---:R-:W-:-:S11]  /*0160*/  UISETP.NE.AND UP0, UPT, UR4, UR11, UPT ;  /* 0x0000000b0400728c */ /* 0x006fd6000bf05270 */
.L_x_64:
[----:B0-2---:R-:W0:Y:S01]  /*0170*/  LDC R13, c[0x0][0x3bc] ;  /* 0x0000ef00ff0d7b82 */ /* 0x005e220000000800 */
[----:B------:R-:W-:Y:S01]  /*0180*/  BSSY.RECONVERGENT B0, `(.L_x_57) ;  /* 0x0000058000007945 */ /* 0x000fe20003800200 */
[----:B0-----:R-:W-:-:S13]  /*0190*/  ISETP.GE.AND P0, PT, R0, R13, PT ;  /* 0x0000000d0000720c */ /* 0x001fda0003f06270 */
[----:B-1----:R-:W-:Y:S05]  /*01a0*/  @P0 BRA `(.L_x_58) ;  /* 0x0000000400540947 */ /* 0x002fea0003800000 */
[----:B------:R-:W0:Y:S01]  /*01b0*/  LDC R3, c[0x0][0x3a8] ;  /* 0x0000ea00ff037b82 */ /* 0x000e220000000800 */
[----:B------:R-:W-:Y:S01]  /*01c0*/  IADD3 R2, PT, PT, -R0, R13, RZ ;  /* 0x0000000d00027210 */ /* 0x000fe20007ffe1ff */
[----:B------:R-:W-:Y:S01]  /*01d0*/  BSSY.RECONVERGENT B1, `(.L_x_59) ;  /* 0x000002c000017945 */ /* 0x000fe20003800200 */
[----:B------:R-:W-:Y:S01]  /*01e0*/  PLOP3.LUT P0, PT, PT, PT, PT, 0x80, 0x8 ;  /* 0x000000000008781c */ /* 0x000fe20003f0f070 */
[----:B------:R-:W-:Y:S01]  /*01f0*/  VIADD R18, R12, UR8 ;  /* 0x000000080c127c36 */ /* 0x000fe20008000000 */
[----:B------:R-:W-:Y:S02]  /*0200*/  ISETP.GT.AND P1, PT, R2, 0x60, PT ;  /* 0x000000600200780c */ /* 0x000fe40003f24270 */
[----:B------:R-:W-:Y:S01]  /*0210*/  MOV R16, R0 ;  /* 0x0000000000107202 */ /* 0x000fe20000000f00 */
        /* <DEDUP_REMOVED lines=9> */
.L_x_61:
[C---:B0-----:R-:W-:Y:S01]  /*02b0*/  IADD3 R21, PT, PT, R16.reuse, 0x20, RZ ;  /* 0x0000002010157810 */ /* 0x041fe20007ffe0ff */
[C---:B------:R-:W-:Y:S01]  /*02c0*/  VIADD R19, R16.reuse, 0x60 ;  /* 0x0000006010137836 */ /* 0x040fe20000000000 */
[----:B------:R-:W-:Y:S01]  /*02d0*/  IADD3 R20, PT, PT, R16, 0x40, RZ ;  /* 0x0000004010147810 */ /* 0x000fe20007ffe0ff */
[CC--:B------:R-:W-:Y:S02]  /*02e0*/  IMAD R5, R18.reuse, R13.reuse, R16 ;  /* 0x0000000d12057224 */ /* 0x0c0fe400078e0210 */
[CC--:B------:R-:W-:Y:S02]  /*02f0*/  IMAD R7, R18.reuse, R13.reuse, R21 ;  /* 0x0000000d12077224 */ /* 0x0c0fe400078e0215 */
[CC--:B------:R-:W-:Y:S02]  /*0300*/  IMAD R9, R18.reuse, R13.reuse, R20 ;  /* 0x0000000d12097224 */ /* 0x0c0fe400078e0214 */
[----:B------:R-:W-:Y:S02]  /*0310*/  IMAD R11, R18, R13, R19 ;  /* 0x0000000d120b7224 */ /* 0x000fe400078e0213 */
[----:B-1----:R-:W-:-:S04]  /*0320*/  IMAD.WIDE R4, R5, 0x4, R2 ;  /* 0x0000000405047825 */ /* 0x002fc800078e0202 */
[--C-:B------:R-:W-:Y:S02]  /*0330*/  IMAD.WIDE R6, R7, 0x4, R2.reuse ;  /* 0x0000000407067825 */ /* 0x100fe400078e0202 */
[----:B------:R0:W2:Y:S02]  /*0340*/  LDG.E R4, desc[UR14][R4.64] ;  /* 0x0000000e04047981 */ /* 0x0000a4000c1e1900 */
[--C-:B------:R-:W-:Y:S02]  /*0350*/  IMAD.WIDE R8, R9, 0x4, R2.reuse ;  /* 0x0000000409087825 */ /* 0x100fe400078e0202 */
[----:B------:R-:W3:Y:S02]  /*0360*/  LDG.E R6, desc[UR14][R6.64] ;  /* 0x0000000e06067981 */ /* 0x000ee4000c1e1900 */
[----:B------:R-:W-:Y:S02]  /*0370*/  IMAD.WIDE R10, R11, 0x4, R2 ;  /* 0x000000040b0a7825 */ /* 0x000fe400078e0202 */
[----:B------:R-:W4:Y:S04]  /*0380*/  LDG.E R8, desc[UR14][R8.64] ;  /* 0x0000000e08087981 */ /* 0x000f28000c1e1900 */
[----:B------:R-:W5:Y:S01]  /*0390*/  LDG.E R10, desc[UR14][R10.64] ;  /* 0x0000000e0a0a7981 */ /* 0x000f62000c1e1900 */
[----:B------:R-:W-:-:S02]  /*03a0*/  IMAD R22, R14, R13, R16 ;  /* 0x0000000d0e167224 */ /* 0x000fc400078e0210 */
[CC--:B------:R-:W-:Y:S02]  /*03b0*/  IMAD R24, R14.reuse, R13.reuse, R21 ;  /* 0x0000000d0e187224 */ /* 0x0c0fe400078e0215 */
[CC--:B------:R-:W-:Y:S02]  /*03c0*/  IMAD R20, R14.reuse, R13.reuse, R20 ;  /* 0x0000000d0e147224 */ /* 0x0c0fe400078e0214 */
[----:B------:R-:W-:Y:S01]  /*03d0*/  IMAD R26, R14, R13, R19 ;  /* 0x0000000d0e1a7224 */ /* 0x000fe200078e0213 */
[-C--:B------:R-:W-:Y:S01]  /*03e0*/  LEA R19, R22, R17.reuse, 0x2 ;  /* 0x0000001116137211 */ /* 0x080fe200078e10ff */
[----:B------:R-:W-:Y:S01]  /*03f0*/  IMAD R23, R20, 0x4, R17 ;  /* 0x0000000414177824 */ /* 0x000fe200078e0211 */
[-C--:B------:R-:W-:Y:S02]  /*0400*/  LEA R21, R24, R17.reuse, 0x2 ;  /* 0x0000001118157211 */ /* 0x080fe400078e10ff */
[----:B0-----:R-:W-:Y:S02]  /*0410*/  LEA R5, R26, R17, 0x2 ;  /* 0x000000111a057211 */ /* 0x001fe400078e10ff */
[----:B------:R-:W-:-:S04]  /*0420*/  IADD3 R16, PT, PT, R16, 0x80, RZ ;  /* 0x0000008010107810 */ /* 0x000fc80007ffe0ff */
[----:B------:R-:W-:Y:S01]  /*0430*/  ISETP.GE.AND P1, PT, R16, R15, PT ;  /* 0x0000000f1000720c */ /* 0x000fe20003f26270 */
[----:B--2---:R0:W-:Y:S04]  /*0440*/  STS [R19], R4 ;  /* 0x0000000413007388 */ /* 0x0041e80000000800 */
[----:B---3--:R0:W-:Y:S04]  /*0450*/  STS [R21], R6 ;  /* 0x0000000615007388 */ /* 0x0081e80000000800 */
[----:B----4-:R0:W-:Y:S04]  /*0460*/  STS [R23], R8 ;  /* 0x0000000817007388 */ /* 0x0101e80000000800 */
[----:B-----5:R0:W-:Y:S01]  /*0470*/  STS [R5], R10 ;  /* 0x0000000a05007388 */ /* 0x0201e20000000800 */
[----:B------:R-:W-:Y:S05]  /*0480*/  @!P1 BRA `(.L_x_61) ;  /* 0xfffffffc00889947 */ /* 0x000fea000383ffff */
.L_x_60:
[----:B------:R-:W-:Y:S05]  /*0490*/  BSYNC.RECONVERGENT B1 ;  /* 0x0000000000017941 */ /* 0x000fea0003800200 */
.L_x_59:
[----:B------:R-:W-:Y:S01]  /*04a0*/  IMAD.IADD R2, R13, 0x1, -R16 ;  /* 0x000000010d027824 */ /* 0x000fe200078e0a10 */
[----:B------:R-:W-:Y:S04]  /*04b0*/  BSSY.RECONVERGENT B1, `(.L_x_62) ;  /* 0x0000017000017945 */ /* 0x000fe80003800200 */
[----:B------:R-:W-:-:S13]  /*04c0*/  ISETP.GT.AND P1, PT, R2, 0x20, PT ;  /* 0x000000200200780c */ /* 0x000fda0003f24270 */
[----:B------:R-:W-:Y:S05]  /*04d0*/  @!P1 BRA `(.L_x_63) ;  /* 0x0000000000509947 */ /* 0x000fea0003800000 */
[----:B0-----:R-:W0:Y:S01]  /*04e0*/  LDC.64 R4, c[0x0][0x3c0] ;  /* 0x0000f000ff047b82 */ /* 0x001e220000000a00 */
[----:B------:R-:W-:Y:S01]  /*04f0*/  IADD3 R7, PT, PT, R16, 0x20, RZ ;  /* 0x0000002010077810 */ /* 0x000fe20007ffe0ff */
[----:B------:R-:W-:-:S04]  /*0500*/  IMAD R3, R18, R13, R16 ;  /* 0x0000000d12037224 */ /* 0x000fc800078e0210 */
[----:B------:R-:W-:Y:S02]  /*0510*/  IMAD R9, R18, R13, R7 ;  /* 0x0000000d12097224 */ /* 0x000fe400078e0207 */
[----:B0-----:R-:W-:-:S04]  /*0520*/  IMAD.WIDE R2, R3, 0x4, R4 ;  /* 0x0000000403027825 */ /* 0x001fc800078e0204 */
[----:B------:R-:W-:Y:S02]  /*0530*/  IMAD.WIDE R4, R9, 0x4, R4 ;  /* 0x0000000409047825 */ /* 0x000fe400078e0204 */
[----:B------:R-:W2:Y:S04]  /*0540*/  LDG.E R2, desc[UR14][R2.64] ;  /* 0x0000000e02027981 */ /* 0x000ea8000c1e1900 */
[----:B------:R-:W3:Y:S01]  /*0550*/  LDG.E R4, desc[UR14][R4.64] ;  /* 0x0000000e04047981 */ /* 0x000ee2000c1e1900 */
[----:B------:R-:W0:Y:S01]  /*0560*/  S2UR UR11, SR_CgaCtaId ;  /* 0x00000000000b79c3 */ /* 0x000e220000008800 */
[----:B------:R-:W-:Y:S01]  /*0570*/  UMOV UR9, 0x400 ;  /* 0x0000040000097882 */ /* 0x000fe20000000000 */
[CC--:B------:R-:W-:Y:S01]  /*0580*/  IMAD R6, R14.reuse, R13.reuse, R16 ;  /* 0x0000000d0e067224 */ /* 0x0c0fe200078e0210 */
[----:B------:R-:W-:Y:S01]  /*0590*/  UIADD3 UR9, UPT, UPT, UR9, 0x80, URZ ;  /* 0x0000008009097890 */ /* 0x000fe2000fffe0ff */
[----:B------:R-:W-:Y:S01]  /*05a0*/  IMAD R8, R14, R13, R7 ;  /* 0x0000000d0e087224 */ /* 0x000fe200078e0207 */
[----:B------:R-:W-:-:S02]  /*05b0*/  PLOP3.LUT P0, PT, PT, PT, PT, 0x8, 0x80 ;  /* 0x000000000080781c */ /* 0x000fc40003f0e170 */
[----:B------:R-:W-:Y:S01]  /*05c0*/  IADD3 R16, PT, PT, R16, 0x40, RZ ;  /* 0x0000004010107810 */ /* 0x000fe20007ffe0ff */
[----:B0-----:R-:W-:-:S06]  /*05d0*/  ULEA UR9, UR11, UR9, 0x18 ;  /* 0x000000090b097291 */ /* 0x001fcc000f8ec0ff */
[----:B------:R-:W-:Y:S02]  /*05e0*/  LEA R7, R6, UR9, 0x2 ;  /* 0x0000000906077c11 */ /* 0x000fe4000f8e10ff */
[----:B------:R-:W-:-:S03]  /*05f0*/  LEA R9, R8, UR9, 0x2 ;  /* 0x0000000908097c11 */ /* 0x000fc6000f8e10ff */
[----:B--2---:R1:W-:Y:S04]  /*0600*/  STS [R7], R2 ;  /* 0x0000000207007388 */ /* 0x0043e80000000800 */
[----:B---3--:R1:W-:Y:S02]  /*0610*/  STS [R9], R4 ;  /* 0x0000000409007388 */ /* 0x0083e40000000800 */
.L_x_63:
[----:B------:R-:W-:Y:S05]  /*0620*/  BSYNC.RECONVERGENT B1 ;  /* 0x0000000000017941 */ /* 0x000fea0003800200 */
.L_x_62:
[----:B------:R-:W-:-:S13]  /*0630*/  ISETP.LT.OR P0, PT, R16, R13, P0 ;  /* 0x0000000d1000720c */ /* 0x000fda0000701670 */
[----:B------:R-:W-:Y:S05]  /*0640*/  @!P0 BRA `(.L_x_58) ;  /* 0x00000000002c8947 */ /* 0x000fea0003800000 */
[----:B-1----:R-:W1:Y:S01]  /*0650*/  LDC.64 R2, c[0x0][0x3c0] ;  /* 0x0000f000ff027b82 */ /* 0x002e620000000a00 */
[----:B0-----:R-:W-:-:S04]  /*0660*/  IMAD R5, R18, R13, R16 ;  /* 0x0000000d12057224 */ /* 0x001fc800078e0210 */
[----:B-1----:R-:W-:-:S06]  /*0670*/  IMAD.WIDE R2, R5, 0x4, R2 ;  /* 0x0000000405027825 */ /* 0x002fcc00078e0202 */
[----:B------:R-:W2:Y:S01]  /*0680*/  LDG.E R2, desc[UR14][R2.64] ;  /* 0x0000000e02027981 */ /* 0x000ea2000c1e1900 */
[----:B------:R-:W0:Y:S01]  /*0690*/  S2UR UR11, SR_CgaCtaId ;  /* 0x00000000000b79c3 */ /* 0x000e220000008800 */
[----:B------:R-:W-:Y:S01]  /*06a0*/  UMOV UR9, 0x400 ;  /* 0x0000040000097882 */ /* 0x000fe20000000000 */
[----:B------:R-:W-:Y:S01]  /*06b0*/  IMAD R13, R14, R13, R16 ;  /* 0x0000000d0e0d7224 */ /* 0x000fe200078e0210 */
[----:B------:R-:W-:-:S04]  /*06c0*/  UIADD3 UR9, UPT, UPT, UR9, 0x80, URZ ;  /* 0x0000008009097890 */ /* 0x000fc8000fffe0ff */
[----:B0-----:R-:W-:-:S06]  /*06d0*/  ULEA UR9, UR11, UR9, 0x18 ;  /* 0x000000090b097291 */ /* 0x001fcc000f8ec0ff */
[----:B------:R-:W-:-:S05]  /*06e0*/  LEA R13, R13, UR9, 0x2 ;  /* 0x000000090d0d7c11 */ /* 0x000fca000f8e10ff */
[----:B--2---:R2:W-:Y:S02]  /*06f0*/  STS [R13], R2 ;  /* 0x000000020d007388 */ /* 0x0045e40000000800 */
.L_x_58:
[----:B------:R-:W-:Y:S05]  /*0700*/  BSYNC.RECONVERGENT B0 ;  /* 0x0000000000007941 */ /* 0x000fea0003800200 */
.L_x_57:
[----:B------:R-:W3:Y:S01]  /*0710*/  LDCU UR18, c[0x0][0x3a8] ;  /* 0x00007500ff1277ac */ /* 0x000ee20008000800 */
[----:B------:R-:W-:-:S05]  /*0720*/  VIADD R12, R12, 0x1 ;  /* 0x000000010c0c7836 */ /* 0x000fca0000000000 */
[----:B---3--:R-:W-:-:S13]  /*0730*/  ISETP.NE.AND P0, PT, R12, UR18, PT ;  /* 0x000000120c007c0c */ /* 0x008fda000bf05270 */
[----:B------:R-:W-:Y:S05]  /*0740*/  @P0 BRA `(.L_x_64) ;  /* 0xfffffff800880947 */ /* 0x000fea000383ffff */
[----:B------:R-:W-:Y:S05]  /*0750*/  BRA.U UP0, `(.L_x_65) ;  /* 0xfffffff900647547 */ /* 0x000fea000b83ffff */
.L_x_56:
        /* <DEDUP_REMOVED lines=9> */
[----:B------:R-:W-:Y:S01]  /*07f0*/  UIMAD UR7, UR18, UR18, URZ ;  /* 0x00000012120772a4 */ /* 0x000fe2000f8e02ff */
[----:B------:R-:W-:Y:S01]  /*0800*/  UMOV UR4, 0x400 ;  /* 0x0000040000047882 */ /* 0x000fe20000000000 */
[----:B-1----:R-:W-:Y:S02]  /*0810*/  IADD3 R20, PT, PT, R20, UR13, RZ ;  /* 0x0000000d14147c10 */ /* 0x002fe4000fffe0ff */
[----:B------:R-:W-:Y:S02]  /*0820*/  UIMAD UR7, UR7, UR13, URZ ;  /* 0x0000000d070772a4 */ /* 0x000fe4000f8e02ff */
[----:B------:R-:W-:Y:S01]  /*0830*/  UIMAD UR12, UR17, UR12, UR6 ;  /* 0x0000000c110c72a4 */ /* 0x000fe2000f8e0206 */
[----:B------:R-:W-:Y:S01]  /*0840*/  LEA.HI R2, R20, 0x1, RZ, 0x1b ;  /* 0x0000000114027811 */ /* 0x000fe200078fd8ff */
[----:B---3--:R-:W-:-:S02]  /*0850*/  UIADD3 UR8, UP0, UPT, UR8, 0x400, URZ ;  /* 0x0000040008087890 */ /* 0x008fc4000ff1e0ff */
[----:B--2---:R-:W-:Y:S01]  /*0860*/  ULEA UR4, UR10, UR4, 0x18 ;  /* 0x000000040a047291 */ /* 0x004fe2000f8ec0ff */
[----:B------:R-:W-:Y:S01]  /*0870*/  LOP3.LUT R2, R2, 0xffffff0, RZ, 0xc0, !PT ;  /* 0x0ffffff002027812 */ /* 0x000fe200078ec0ff */
[----:B------:R-:W-:Y:S01]  /*0880*/  UIADD3.X UR9, UPT, UPT, URZ, UR9, URZ, UP0, !UPT ;  /* 0x00000009ff097290 */ /* 0x000fe200087fe4ff */
[----:B0-----:R-:W-:-:S03]  /*0890*/  I2FP.F32.S32 R21, UR7 ;  /* 0x0000000700157c45 */ /* 0x001fc60008201400 */
[----:B------:R-:W-:Y:S01]  /*08a0*/  LEA R22, R0, UR4, 0x2 ;  /* 0x0000000400167c11 */ /* 0x000fe2000f8e10ff */
[----:B------:R-:W-:-:S07]  /*08b0*/  IMAD.MOV R2, RZ, RZ, -R2 ;  /* 0x000000ffff027224 */ /* 0x000fce00078e0a02 */
.L_x_83:
[----:B0-----:R-:W0:Y:S01]  /*08c0*/  LDCU UR4, c[0x0][0x3a8] ;  /* 0x00007500ff0477ac */ /* 0x001e220008000800 */
[----:B-1----:R1:W-:Y:S01]  /*08d0*/  STS [R22], RZ ;  /* 0x000000ff16007388 */ /* 0x0023e20000000800 */
[----:B0-----:R-:W-:-:S09]  /*08e0*/  UISETP.GE.AND UP0, UPT, UR4, 0x1, UPT ;  /* 0x000000010400788c */ /* 0x001fd2000bf06270 */
[----:B-1----:R-:W-:Y:S05]  /*08f0*/  BRA.U !UP0, `(.L_x_66) ;  /* 0x0000000d08987547 */ /* 0x002fea000b800000 */
[----:B------:R-:W0:Y:S01]  /*0900*/  LDC R4, c[0x0][0x3a0] ;  /* 0x0000e800ff047b82 */ /* 0x000e220000000800 */
[----:B------:R-:W-:Y:S01]  /*0910*/  IABS R10, R3 ;  /* 0x00000003000a7213 */ /* 0x000fe20000000000 */
[----:B------:R-:W1:Y:S01]  /*0920*/  LDCU UR4, c[0x0][0x39c] ;  /* 0x00007380ff0477ac */ /* 0x000e620008000800 */
[----:B------:R-:W-:Y:S01]  /*0930*/  IMAD.MOV.U32 R15, RZ, RZ, RZ ;  /* 0x000000ffff0f7224 */ /* 0x000fe200078e00ff */
[----:B0-----:R-:W-:-:S04]  /*0940*/  IABS R8, R4 ;  /* 0x0000000400087213 */ /* 0x001fc80000000000 */
[----:B------:R-:W0:Y:S08]  /*0950*/  I2F.RP R5, R8 ;  /* 0x0000000800057306 */ /* 0x000e300000209400 */
[----:B0-----:R-:W0:Y:S02]  /*0960*/  MUFU.RCP R5, R5 ;  /* 0x0000000500057308 */ /* 0x001e240000001000 */
[----:B0-----:R-:W-:-:S06]  /*0970*/  IADD3 R6, PT, PT, R5, 0xffffffe, RZ ;  /* 0x0ffffffe05067810 */ /* 0x001fcc0007ffe0ff */
[----:B------:R0:W2:Y:S02]  /*0980*/  F2I.FTZ.U32.TRUNC.NTZ R7, R6 ;  /* 0x0000000600077305 */ /* 0x0000a4000021f000 */
[----:B0-----:R-:W-:Y:S01]  /*0990*/  IMAD.MOV.U32 R6, RZ, RZ, RZ ;  /* 0x000000ffff067224 */ /* 0x001fe200078e00ff */
[----:B--2---:R-:W-:-:S05]  /*09a0*/  IADD3 R9, PT, PT, RZ, -R7, RZ ;  /* 0x80000007ff097210 */ /* 0x004fca0007ffe0ff */
[----:B------:R-:W-:-:S04]  /*09b0*/  IMAD R9, R9, R8, RZ ;  /* 0x0000000809097224 */ /* 0x000fc800078e02ff */
[----:B------:R-:W-:Y:S01]  /*09c0*/  IMAD.HI.U32 R7, R7, R9, R6 ;  /* 0x0000000907077227 */ /* 0x000fe200078e0006 */
[----:B------:R-:W-:Y:S01]  /*09d0*/  MOV R9, R10 ;  /* 0x0000000a00097202 */ /* 0x000fe20000000f00 */
[----:B------:R-:W0:Y:S04]  /*09e0*/  LDC R6, c[0x0][0x3b0] ;  /* 0x0000ec00ff067b82 */ /* 0x000e280000000800 */
[----:B------:R-:W-:-:S05]  /*09f0*/  IMAD.HI.U32 R7, R7, R9, RZ ;  /* 0x0000000907077227 */ /* 0x000fca00078e00ff */
[----:B------:R-:W-:-:S05]  /*0a00*/  IADD3 R5, PT, PT, -R7, RZ, RZ ;  /* 0x000000ff07057210 */ /* 0x000fca0007ffe1ff */
[----:B------:R-:W-:-:S05]  /*0a10*/  IMAD R5, R8, R5, R9 ;  /* 0x0000000508057224 */ /* 0x000fca00078e0209 */
[----:B------:R-:W-:-:S13]  /*0a20*/  ISETP.GT.U32.AND P2, PT, R8, R5, PT ;  /* 0x000000050800720c */ /* 0x000fda0003f44070 */
[----:B------:R-:W-:Y:S01]  /*0a30*/  @!P2 IMAD.IADD R5, R5, 0x1, -R8 ;  /* 0x000000010505a824 */ /* 0x000fe200078e0a08 */
[----:B------:R-:W-:Y:S02]  /*0a40*/  @!P2 IADD3 R7, PT, PT, R7, 0x1, RZ ;  /* 0x000000010707a810 */ /* 0x000fe40007ffe0ff */
[----:B------:R-:W-:Y:S02]  /*0a50*/  ISETP.NE.AND P2, PT, R4, RZ, PT ;  /* 0x000000ff0400720c */ /* 0x000fe40003f45270 */
[----:B------:R-:W-:Y:S02]  /*0a60*/  ISETP.GE.U32.AND P0, PT, R5, R8, PT ;  /* 0x000000080500720c */ /* 0x000fe40003f06070 */
[----:B------:R-:W-:-:S04]  /*0a70*/  LOP3.LUT R5, R3, R4, RZ, 0x3c, !PT ;  /* 0x0000000403057212 */ /* 0x000fc800078e3cff */
[----:B------:R-:W-:Y:S02]  /*0a80*/  ISETP.GE.AND P1, PT, R5, RZ, PT ;  /* 0x000000ff0500720c */ /* 0x000fe40003f26270 */
[----:B------:R-:W-:-:S04]  /*0a90*/  LEA.HI R5, R20, 0x1, RZ, 0x1b ;  /* 0x0000000114057811 */ /* 0x000fc800078fd8ff */
[----:B------:R-:W-:Y:S02]  /*0aa0*/  LOP3.LUT R8, R5, 0xf, RZ, 0xc0, !PT ;  /* 0x0000000f05087812 */ /* 0x000fe400078ec0ff */
[----:B------:R-:W-:Y:S02]  /*0ab0*/  @P0 IADD3 R7, PT, PT, R7, 0x1, RZ ;  /* 0x0000000107070810 */ /* 0x000fe40007ffe0ff */
[----:B------:R-:W-:Y:S02]  /*0ac0*/  LOP3.LUT R9, R5, 0x7, RZ, 0xc0, !PT ;  /* 0x0000000705097812 */ /* 0x000fe400078ec0ff */
[----:B------:R-:W-:Y:S01]  /*0ad0*/  IADD3 R8, PT, PT, R8, -0x1, RZ ;  /* 0xffffffff08087810 */ /* 0x000fe20007ffe0ff */
[----:B------:R-:W-:Y:S01]  /*0ae0*/  @!P1 IMAD.MOV R7, RZ, RZ, -R7 ;  /* 0x000000ffff079224 */ /* 0x000fe200078e0a07 */
[----:B------:R-:W-:Y:S01]  /*0af0*/  @!P2 LOP3.LUT R7, RZ, R4, RZ, 0x33, !PT ;  /* 0x00000004ff07a212 */ /* 0x000fe200078e33ff */
[----:B------:R-:W-:Y:S01]  /*0b00*/  VIADD R9, R9, 0xffffffff ;  /* 0xffffffff09097836 */ /* 0x000fe20000000000 */
[----:B------:R-:W-:-:S02]  /*0b10*/  ISETP.GE.U32.AND P0, PT, R8, 0x7, PT ;  /* 0x000000070800780c */ /* 0x000fc40003f06070 */
[C---:B------:R-:W-:Y:S02]  /*0b20*/  IADD3 R5, PT, PT, -R7.reuse, RZ, RZ ;  /* 0x000000ff07057210 */ /* 0x040fe40007ffe1ff */
[----:B-1----:R-:W-:Y:S02]  /*0b30*/  IADD3 R7, PT, PT, R7, -UR4, RZ ;  /* 0x8000000407077c10 */ /* 0x002fe4000fffe0ff */
[----:B------:R-:W-:Y:S01]  /*0b40*/  ISETP.GE.U32.AND P1, PT, R9, 0x3, PT ;  /* 0x000000030900780c */ /* 0x000fe20003f26070 */
[----:B------:R-:W-:-:S05]  /*0b50*/  IMAD R4, R4, R5, R3 ;  /* 0x0000000504047224 */ /* 0x000fca00078e0203 */
[----:B------:R-:W-:Y:S01]  /*0b60*/  IADD3 R5, PT, PT, R4, -UR4, RZ ;  /* 0x8000000404057c10 */ /* 0x000fe2000fffe0ff */
[----:B0-----:R-:W-:Y:S01]  /*0b70*/  IMAD R4, R7, R6, UR12 ;  /* 0x0000000c07047e24 */ /* 0x001fe2000f8e0206 */
[----:B------:R-:W-:-:S03]  /*0b80*/  UMOV UR4, URZ ;  /* 0x000000ff00047c82 */ /* 0x000fc60008000000 */
[----:B------:R-:W-:-:S07]  /*0b90*/  IMAD R5, R5, R6, UR5 ;  /* 0x0000000505057e24 */ /* 0x000fce000f8e0206 */
.L_x_79:
[----:B0-----:R-:W0:Y:S01]  /*0ba0*/  LDCU UR7, c[0x0][0x3b4] ;  /* 0x00007680ff0777ac */ /* 0x001e220008000800 */
[----:B------:R-:W-:Y:S01]  /*0bb0*/  IADD3 R8, PT, PT, R4, UR4, RZ ;  /* 0x0000000404087c10 */ /* 0x000fe2000fffe0ff */
[----:B------:R-:W-:Y:S01]  /*0bc0*/  HFMA2 R6, -RZ, RZ, 0, 0 ;  /* 0x00000000ff067431 */ /* 0x000fe200000001ff */
[----:B------:R-:W1:Y:S01]  /*0bd0*/  LDCU UR10, c[0x0][0x3a8] ;  /* 0x00007500ff0a77ac */ /* 0x000e620008000800 */
[----:B------:R-:W-:Y:S01]  /*0be0*/  UMOV UR6, UR4 ;  /* 0x0000000400067c82 */ /* 0x000fe20008000000 */
[----:B------:R-:W-:Y:S01]  /*0bf0*/  UIADD3 UR4, UPT, UPT, UR4, 0x1, URZ ;  /* 0x0000000104047890 */ /* 0x000fe2000fffe0ff */
[----:B0-----:R-:W-:-:S03]  /*0c00*/  IMAD R7, R8, UR7, R5 ;  /* 0x0000000708077c24 */ /* 0x001fc6000f8e0205 */
[----:B-1----:R-:W-:-:S11]  /*0c10*/  UISETP.NE.AND UP0, UPT, UR4, UR10, UPT ;  /* 0x0000000a0400728c */ /* 0x002fd6000bf05270 */
.L_x_78:
        /* <DEDUP_REMOVED lines=15> */
[----:B------:R-:W-:Y:S01]  /*0d10*/  IMAD R19, R17, UR11, R0 ;  /* 0x0000000b11137c24 */ /* 0x000fe2000f8e0200 */
[----:B------:R-:W-:Y:S02]  /*0d20*/  MOV R14, R2 ;  /* 0x00000002000e7202 */ /* 0x000fe40000000f00 */
[----:B0-----:R-:W-:-:S06]  /*0d30*/  ULEA UR7, UR10, UR7, 0x18 ;  /* 0x000000070a077291 */ /* 0x001fcc000f8ec0ff */
[----:B------:R-:W-:Y:S01]  /*0d40*/  LEA R10, R8, UR7, 0x2 ;  /* 0x00000007080a7c11 */ /* 0x000fe2000f8e10ff */
[----:B------:R-:W-:-:S03]  /*0d50*/  IMAD.MOV.U32 R8, RZ, RZ, R0 ;  /* 0x000000ffff087224 */ /* 0x000fc600078e0000 */
[----:B------:R-:W-:-:S07]  /*0d60*/  IADD3 R10, PT, PT, R10, 0x400, RZ ;  /* 0x000004000a0a7810 */ /* 0x000fce0007ffe0ff */
.L_x_71:
[----:B------:R-:W-:Y:S01]  /*0d70*/  MOV R12, UR8 ;  /* 0x00000008000c7c02 */ /* 0x000fe20008000f00 */
[----:B------:R-:W-:Y:S01]  /*0d80*/  IMAD.U32 R13, RZ, RZ, UR9 ;  /* 0x00000009ff0d7e24 */ /* 0x000fe2000f8e00ff */
[----:B------:R-:W0:Y:S03]  /*0d90*/  LDS R24, [R10+-0x400] ;  /* 0xfffc00000a187984 */ /* 0x000e260000000800 */
[----:B------:R-:W-:Y:S01]  /*0da0*/  IMAD.WIDE R12, R19, 0x4, R12 ;  /* 0x00000004130c7825 */ /* 0x000fe200078e020c */
[----:B------:R-:W-:Y:S04]  /*0db0*/  LDS R28, [R10+0x80] ;  /* 0x000080000a1c7984 */ /* 0x000fe80000000800 */
[----:B------:R-:W0:Y:S04]  /*0dc0*/  LDG.E R25, desc[UR14][R12.64+-0x400] ;  /* 0xfffc000e0c197981 */ /* 0x000e28000c1e1900 */
[----:B------:R-:W2:Y:S04]  /*0dd0*/  LDG.E R26, desc[UR14][R12.64+-0x380] ;  /* 0xfffc800e0c1a7981 */ /* 0x000ea8000c1e1900 */
[----:B------:R-:W3:Y:S04]  /*0de0*/  LDG.E R23, desc[UR14][R12.64+-0x300] ;  /* 0xfffd000e0c177981 */ /* 0x000ee8000c1e1900 */
[----:B------:R-:W4:Y:S04]  /*0df0*/  LDG.E R18, desc[UR14][R12.64+-0x280] ;  /* 0xfffd800e0c127981 */ /* 0x000f28000c1e1900 */
[----:B------:R-:W5:Y:S04]  /*0e00*/  LDG.E R16, desc[UR14][R12.64+-0x200] ;  /* 0xfffe000e0c107981 */ /* 0x000f68000c1e1900 */
[----:B------:R-:W-:Y:S01]  /*0e10*/  LDS R27, [R10+0x100] ;  /* 0x000100000a1b7984 */ /* 0x000fe20000000800 */
[----:B0-----:R-:W-:-:S03]  /*0e20*/  FFMA R24, R24, R25, R15 ;  /* 0x0000001918187223 */ /* 0x001fc6000000000f */
[----:B------:R-:W2:Y:S04]  /*0e30*/  LDS R25, [R10+-0x380] ;  /* 0xfffc80000a197984 */ /* 0x000ea80000000800 */
[----:B------:R-:W5:Y:S01]  /*0e40*/  LDG.E R15, desc[UR14][R12.64+-0x180] ;  /* 0xfffe800e0c0f7981 */ /* 0x000f62000c1e1900 */
[----:B--2---:R-:W-:-:S03]  /*0e50*/  FFMA R26, R25, R26, R24 ;  /* 0x0000001a191a7223 */ /* 0x004fc60000000018 */
[----:B------:R-:W3:Y:S04]  /*0e60*/  LDS R25, [R10+-0x300] ;  /* 0xfffd00000a197984 */ /* 0x000ee80000000800 */
[----:B------:R-:W2:Y:S01]  /*0e70*/  LDG.E R24, desc[UR14][R12.64+-0x100] ;  /* 0xffff000e0c187981 */ /* 0x000ea2000c1e1900 */
[----:B---3--:R-:W-:-:S03]  /*0e80*/  FFMA R25, R25, R23, R26 ;  /* 0x0000001719197223 */ /* 0x008fc6000000001a */
[----:B------:R-:W4:Y:S04]  /*0e90*/  LDS R26, [R10+-0x280] ;  /* 0xfffd80000a1a7984 */ /* 0x000f280000000800 */
[----:B------:R-:W3:Y:S01]  /*0ea0*/  LDG.E R23, desc[UR14][R12.64+-0x80] ;  /* 0xffff800e0c177981 */ /* 0x000ee2000c1e1900 */
[----:B----4-:R-:W-:-:S03]  /*0eb0*/  FFMA R25, R26, R18, R25 ;  /* 0x000000121a197223 */ /* 0x010fc60000000019 */
[----:B------:R-:W5:Y:S04]  /*0ec0*/  LDS R26, [R10+-0x200] ;  /* 0xfffe00000a1a7984 */ /* 0x000f680000000800 */
[----:B------:R-:W4:Y:S01]  /*0ed0*/  LDG.E R18, desc[UR14][R12.64] ;  /* 0x0000000e0c127981 */ /* 0x000f22000c1e1900 */
[----:B-----5:R-:W-:-:S03]  /*0ee0*/  FFMA R26, R26, R16, R25 ;  /* 0x000000101a1a7223 */ /* 0x020fc60000000019 */
[----:B------:R-:W5:Y:S04]  /*0ef0*/  LDG.E R16, desc[UR14][R12.64+0x80] ;  /* 0x0000800e0c107981 */ /* 0x000f68000c1e1900 */
[----:B------:R-:W0:Y:S02]  /*0f00*/  LDS R25, [R10+-0x180] ;  /* 0xfffe80000a197984 */ /* 0x000e240000000800 */
[----:B0-----:R-:W-:Y:S02]  /*0f10*/  FFMA R15, R25, R15, R26 ;  /* 0x0000000f190f7223 */ /* 0x001fe4000000001a */
[----:B------:R-:W2:Y:S04]  /*0f20*/  LDS R26, [R10+-0x100] ;  /* 0xffff00000a1a7984 */ /* 0x000ea80000000800 */
[----:B------:R-:W3:Y:S01]  /*0f30*/  LDS R25, [R10+-0x80] ;  /* 0xffff80000a197984 */ /* 0x000ee20000000800 */
[----:B--2---:R-:W-:-:S03]  /*0f40*/  FFMA R24, R26, R24, R15 ;  /* 0x000000181a187223 */ /* 0x004fc6000000000f */
[----:B------:R-:W2:Y:S04]  /*0f50*/  LDG.E R15, desc[UR14][R12.64+0x100] ;  /* 0x0001000e0c0f7981 */ /* 0x000ea8000c1e1900 */
[----:B------:R-:W4:Y:S01]  /*0f60*/  LDS R26, [R10] ;  /* 0x000000000a1a7984 */ /* 0x000f220000000800 */
[----:B---3--:R-:W-:-:S03]  /*0f70*/  FFMA R25, R25, R23, R24 ;  /* 0x0000001719197223 */ /* 0x008fc60000000018 */
[----:B------:R-:W3:Y:S04]  /*0f80*/  LDG.E R23, desc[UR14][R12.64+0x180] ;  /* 0x0001800e0c177981 */ /* 0x000ee8000c1e1900 */
[----:B------:R-:W3:Y:S01]  /*0f90*/  LDG.E R24, desc[UR14][R12.64+0x200] ;  /* 0x0002000e0c187981 */ /* 0x000ee2000c1e1900 */
[----:B----4-:R-:W-:-:S03]  /*0fa0*/  FFMA R25, R26, R18, R25 ;  /* 0x000000121a197223 */ /* 0x010fc60000000019 */
[----:B------:R-:W4:Y:S04]  /*0fb0*/  LDG.E R18, desc[UR14][R12.64+0x280] ;  /* 0x0002800e0c127981 */ /* 0x000f28000c1e1900 */
[----:B------:R-:W-:Y:S01]  /*0fc0*/  LDS R26, [R10+0x200] ;  /* 0x000200000a1a7984 */ /* 0x000fe20000000800 */
[----:B-----5:R-:W-:-:S03]  /*0fd0*/  FFMA R28, R28, R16, R25 ;  /* 0x000000101c1c7223 */ /* 0x020fc60000000019 */
[----:B------:R-:W5:Y:S04]  /*0fe0*/  LDG.E R16, desc[UR14][R12.64+0x300] ;  /* 0x0003000e0c107981 */ /* 0x000f68000c1e1900 */
[----:B------:R-:W5:Y:S01]  /*0ff0*/  LDG.E R25, desc[UR14][R12.64+0x380] ;  /* 0x0003800e0c197981 */ /* 0x000f62000c1e1900 */
[----:B------:R-:W-:-:S04]  /*1000*/  IADD3 R14, PT, PT, R14, 0x10, RZ ;  /* 0x000000100e0e7810 */ /* 0x000fc80007ffe0ff */
[----:B------:R-:W-:Y:S02]  /*1010*/  ISETP.NE.AND P2, PT, R14, RZ, PT ;  /* 0x000000ff0e00720c */ /* 0x000fe40003f45270 */
[----:B------:R-:W-:Y:S02]  /*1020*/  IADD3 R8, PT, PT, R8, 0x200, RZ ;  /* 0x0000020008087810 */ /* 0x000fe40007ffe0ff */
[----:B------:R-:W-:Y:S01]  /*1030*/  IADD3 R19, PT, PT, R19, 0x200, RZ ;  /* 0x0000020013137810 */ /* 0x000fe20007ffe0ff */
[----:B--2---:R-:W-:Y:S02]  /*1040*/  FFMA R28, R27, R15, R28 ;  /* 0x0000000f1b1c7223 */ /* 0x004fe4000000001c */
[----:B------:R-:W3:Y:S04]  /*1050*/  LDS R15, [R10+0x180] ;  /* 0x000180000a0f7984 */ /* 0x000ee80000000800 */
[----:B------:R-:W-:Y:S01]  /*1060*/  LDS R27, [R10+0x380] ;  /* 0x000380000a1b7984 */ /* 0x000fe20000000800 */
[----:B---3--:R-:W-:-:S03]  /*1070*/  FFMA R15, R15, R23, R28 ;  /* 0x000000170f0f7223 */ /* 0x008fc6000000001c */
[----:B------:R-:W4:Y:S04]  /*1080*/  LDS R28, [R10+0x280] ;  /* 0x000280000a1c7984 */ /* 0x000f280000000800 */
[----:B------:R0:W5:Y:S01]  /*1090*/  LDS R23, [R10+0x300] ;  /* 0x000300000a177984 */ /* 0x0001620000000800 */
[----:B------:R-:W-:Y:S01]  /*10a0*/  FFMA R15, R26, R24, R15 ;  /* 0x000000181a0f7223 */ /* 0x000fe2000000000f */
[----:B0-----:R-:W-:-:S03]  /*10b0*/  VIADD R10, R10, 0x800 ;  /* 0x000008000a0a7836 */ /* 0x001fc60000000000 */
[----:B----4-:R-:W-:-:S04]  /*10c0*/  FFMA R15, R28, R18, R15 ;  /* 0x000000121c0f7223 */ /* 0x010fc8000000000f */
[----:B-----5:R-:W-:-:S04]  /*10d0*/  FFMA R16, R23, R16, R15 ;  /* 0x0000001017107223 */ /* 0x020fc8000000000f */
[----:B------:R-:W-:Y:S01]  /*10e0*/  FFMA R15, R27, R25, R16 ;  /* 0x000000191b0f7223 */ /* 0x000fe20000000010 */
[----:B------:R-:W-:Y:S06]  /*10f0*/  @P2 BRA `(.L_x_71) ;  /* 0xfffffffc001c2947 */ /* 0x000fec000383ffff */
.L_x_70:
[----:B------:R-:W-:Y:S05]  /*1100*/  BSYNC.RECONVERGENT B1 ;  /* 0x0000000000017941 */ /* 0x000fea0003800200 */
.L_x_69:
[----:B------:R-:W-:Y:S01]  /*1110*/  LEA.HI R10, R20, 0x1, RZ, 0x1b ;  /* 0x00000001140a7811 */ /* 0x000fe200078fd8ff */
[----:B------:R-:W-:Y:S03]  /*1120*/  BSSY.RECONVERGENT B1, `(.L_x_72) ;  /* 0x000005d000017945 */ /* 0x000fe60003800200 */
[----:B------:R-:W-:-:S04]  /*1130*/  LOP3.LUT R12, R10, 0xf, RZ, 0xc0, !PT ;  /* 0x0000000f0a0c7812 */ /* 0x000fc800078ec0ff */
[----:B------:R-:W-:-:S13]  /*1140*/  ISETP.NE.AND P2, PT, R12, RZ, PT ;  /* 0x000000ff0c00720c */ /* 0x000fda0003f45270 */
        /* <DEDUP_REMOVED lines=8> */
[----:B------:R-:W2:Y:S04]  /*11d0*/  LDG.E R25, desc[UR14][R12.64] ;  /* 0x0000000e0c197981 */ /* 0x000ea8000c1e1900 */
[----:B------:R-:W3:Y:S01]  /*11e0*/  LDG.E R14, desc[UR14][R12.64+0x80] ;  /* 0x0000800e0c0e7981 */ /* 0x000ee2000c1e1900 */
[----:B------:R-:W0:Y:S01]  /*11f0*/  S2UR UR10, SR_CgaCtaId ;  /* 0x00000000000a79c3 */ /* 0x000e220000008800 */
[----:B------:R-:W-:Y:S01]  /*1200*/  UMOV UR7, 0x400 ;  /* 0x0000040000077882 */ /* 0x000fe20000000000 */
[----:B------:R-:W-:Y:S01]  /*1210*/  IMAD R19, R11, UR11, R8 ;  /* 0x0000000b0b137c24 */ /* 0x000fe2000f8e0208 */
[----:B------:R-:W-:Y:S01]  /*1220*/  UIADD3 UR7, UPT, UPT, UR7, 0x80, URZ ;  /* 0x0000008007077890 */ /* 0x000fe2000fffe0ff */
[----:B------:R-:W4:Y:S04]  /*1230*/  LDG.E R16, desc[UR14][R12.64+0x100] ;  /* 0x0001000e0c107981 */ /* 0x000f28000c1e1900 */
[----:B------:R-:W5:Y:S04]  /*1240*/  LDG.E R24, desc[UR14][R12.64+0x180] ;  /* 0x0001800e0c187981 */ /* 0x000f68000c1e1900 */
[----:B------:R-:W5:Y:S04]  /*1250*/  LDG.E R18, desc[UR14][R12.64+0x200] ;  /* 0x0002000e0c127981 */ /* 0x000f68000c1e1900 */
[----:B------:R-:W5:Y:S01]  /*1260*/  LDG.E R23, desc[UR14][R12.64+0x280] ;  /* 0x0002800e0c177981 */ /* 0x000f62000c1e1900 */
[----:B0-----:R-:W-:-:S06]  /*1270*/  ULEA UR7, UR10, UR7, 0x18 ;  /* 0x000000070a077291 */ /* 0x001fcc000f8ec0ff */
[----:B------:R-:W-:-:S05]  /*1280*/  LEA R19, R19, UR7, 0x2 ;  /* 0x0000000713137c11 */ /* 0x000fca000f8e10ff */
[----:B------:R-:W2:Y:S04]  /*1290*/  LDS R26, [R19] ;  /* 0x00000000131a7984 */ /* 0x000ea80000000800 */
[----:B------:R-:W-:Y:S01]  /*12a0*/  LDS R29, [R19+0x280] ;  /* 0x00028000131d7984 */ /* 0x000fe20000000800 */
[----:B--2---:R-:W-:-:S03]  /*12b0*/  FFMA R27, R26, R25, R15 ;  /* 0x000000191a1b7223 */ /* 0x004fc6000000000f */
[----:B------:R-:W2:Y:S04]  /*12c0*/  LDG.E R15, desc[UR14][R12.64+0x300] ;  /* 0x0003000e0c0f7981 */ /* 0x000ea8000c1e1900 */
[----:B------:R-:W2:Y:S04]  /*12d0*/  LDG.E R25, desc[UR14][R12.64+0x380] ;  /* 0x0003800e0c197981 */ /* 0x000ea8000c1e1900 */
[----:B------:R-:W3:Y:S02]  /*12e0*/  LDS R26, [R19+0x80] ;  /* 0x00008000131a7984 */ /* 0x000ee40000000800 */
[----:B---3--:R-:W-:-:S02]  /*12f0*/  FFMA R27, R26, R14, R27 ;  /* 0x0000000e1a1b7223 */ /* 0x008fc4000000001b */
[----:B------:R-:W4:Y:S04]  /*1300*/  LDS R14, [R19+0x100] ;  /* 0x00010000130e7984 */ /* 0x000f280000000800 */
[----:B------:R-:W5:Y:S01]  /*1310*/  LDS R26, [R19+0x180] ;  /* 0x00018000131a7984 */ /* 0x000f620000000800 */
[----:B----4-:R-:W-:-:S03]  /*1320*/  FFMA R27, R14, R16, R27 ;  /* 0x000000100e1b7223 */ /* 0x010fc6000000001b */
[----:B------:R-:W0:Y:S04]  /*1330*/  LDS R14, [R19+0x200] ;  /* 0x00020000130e7984 */ /* 0x000e280000000800 */
[----:B------:R-:W2:Y:S01]  /*1340*/  LDS R16, [R19+0x300] ;  /* 0x0003000013107984 */ /* 0x000ea20000000800 */
[----:B-----5:R-:W-:-:S03]  /*1350*/  FFMA R27, R26, R24, R27 ;  /* 0x000000181a1b7223 */ /* 0x020fc6000000001b */
[----:B------:R-:W1:Y:S01]  /*1360*/  LDS R24, [R19+0x380] ;  /* 0x0003800013187984 */ /* 0x000e620000000800 */
[----:B------:R-:W-:Y:S01]  /*1370*/  IADD3 R8, PT, PT, R8, 0x100, RZ ;  /* 0x0000010008087810 */ /* 0x000fe20007ffe0ff */
[----:B0-----:R-:W-:-:S04]  /*1380*/  FFMA R14, R14, R18, R27 ;  /* 0x000000120e0e7223 */ /* 0x001fc8000000001b */
[----:B------:R-:W-:-:S04]  /*1390*/  FFMA R14, R29, R23, R14 ;  /* 0x000000171d0e7223 */ /* 0x000fc8000000000e */
[----:B--2---:R-:W-:-:S04]  /*13a0*/  FFMA R14, R16, R15, R14 ;  /* 0x0000000f100e7223 */ /* 0x004fc8000000000e */
[----:B-1----:R-:W-:-:S07]  /*13b0*/  FFMA R15, R24, R25, R14 ;  /* 0x00000019180f7223 */ /* 0x002fce000000000e */
.L_x_75:
[----:B------:R-:W-:Y:S05]  /*13c0*/  BSYNC.RECONVERGENT B2 ;  /* 0x0000000000027941 */ /* 0x000fea0003800200 */
.L_x_74:
        /* <DEDUP_REMOVED lines=9> */
[----:B------:R-:W3:Y:S04]  /*1460*/  LDG.E R24, desc[UR14][R12.64+0x80] ;  /* 0x0000800e0c187981 */ /* 0x000ee8000c1e1900 */
[----:B------:R-:W4:Y:S04]  /*1470*/  LDG.E R14, desc[UR14][R12.64+0x100] ;  /* 0x0001000e0c0e7981 */ /* 0x000f28000c1e1900 */
[----:B------:R-:W5:Y:S01]  /*1480*/  LDG.E R27, desc[UR14][R12.64+0x180] ;  /* 0x0001800e0c1b7981 */ /* 0x000f62000c1e1900 */
[----:B------:R-:W0:Y:S01]  /*1490*/  S2UR UR10, SR_CgaCtaId ;  /* 0x00000000000a79c3 */ /* 0x000e220000008800 */
[----:B------:R-:W-:Y:S01]  /*14a0*/  UMOV UR7, 0x400 ;  /* 0x0000040000077882 */ /* 0x000fe20000000000 */
[----:B------:R-:W-:Y:S01]  /*14b0*/  IMAD R16, R11, UR11, R8 ;  /* 0x0000000b0b107c24 */ /* 0x000fe2000f8e0208 */
[----:B------:R-:W-:Y:S01]  /*14c0*/  UIADD3 UR7, UPT, UPT, UR7, 0x80, URZ ;  /* 0x0000008007077890 */ /* 0x000fe2000fffe0ff */
[----:B------:R-:W-:-:S03]  /*14d0*/  VIADD R8, R8, 0x80 ;  /* 0x0000008008087836 */ /* 0x000fc60000000000 */
[----:B0-----:R-:W-:-:S06]  /*14e0*/  ULEA UR7, UR10, UR7, 0x18 ;  /* 0x000000070a077291 */ /* 0x001fcc000f8ec0ff */
[----:B------:R-:W-:-:S05]  /*14f0*/  LEA R16, R16, UR7, 0x2 ;  /* 0x0000000710107c11 */ /* 0x000fca000f8e10ff */
[----:B------:R-:W2:Y:S04]  /*1500*/  LDS R18, [R16] ;  /* 0x0000000010127984 */ /* 0x000ea80000000800 */
[----:B------:R-:W3:Y:S04]  /*1510*/  LDS R23, [R16+0x80] ;  /* 0x0000800010177984 */ /* 0x000ee80000000800 */
[----:B------:R-:W4:Y:S04]  /*1520*/  LDS R26, [R16+0x100] ;  /* 0x00010000101a7984 */ /* 0x000f280000000800 */
[----:B------:R-:W5:Y:S01]  /*1530*/  LDS R25, [R16+0x180] ;  /* 0x0001800010197984 */ /* 0x000f620000000800 */
[----:B--2---:R-:W-:-:S04]  /*1540*/  FFMA R18, R18, R19, R15 ;  /* 0x0000001312127223 */ /* 0x004fc8000000000f */
[----:B---3--:R-:W-:-:S04]  /*1550*/  FFMA R23, R23, R24, R18 ;  /* 0x0000001817177223 */ /* 0x008fc80000000012 */
[----:B----4-:R-:W-:-:S04]  /*1560*/  FFMA R14, R26, R14, R23 ;  /* 0x0000000e1a0e7223 */ /* 0x010fc80000000017 */
[----:B-----5:R-:W-:-:S07]  /*1570*/  FFMA R15, R25, R27, R14 ;  /* 0x0000001b190f7223 */ /* 0x020fce000000000e */
.L_x_77:
[----:B------:R-:W-:Y:S05]  /*1580*/  BSYNC.RECONVERGENT B2 ;  /* 0x0000000000027941 */ /* 0x000fea0003800200 */
.L_x_76:
[----:B------:R-:W-:Y:S05]  /*1590*/  @!P2 BRA `(.L_x_73) ;  /* 0x000000000054a947 */ /* 0x000fea0003800000 */
[----:B------:R-:W0:Y:S01]  /*15a0*/  LDC.64 R12, c[0x0][0x3c8] ;  /* 0x0000f200ff0c7b82 */ /* 0x000e220000000a00 */
[----:B------:R-:W-:-:S04]  /*15b0*/  IMAD R17, R17, UR11, R8 ;  /* 0x0000000b11117c24 */ /* 0x000fc8000f8e0208 */
[----:B0-----:R-:W-:-:S05]  /*15c0*/  IMAD.WIDE R12, R17, 0x4, R12 ;  /* 0x00000004110c7825 */ /* 0x001fca00078e020c */
[----:B------:R-:W2:Y:S01]  /*15d0*/  LDG.E R14, desc[UR14][R12.64] ;  /* 0x0000000e0c0e7981 */ /* 0x000ea2000c1e1900 */
[----:B------:R-:W0:Y:S01]  /*15e0*/  S2UR UR10, SR_CgaCtaId ;  /* 0x00000000000a79c3 */ /* 0x000e220000008800 */
[----:B------:R-:W-:Y:S01]  /*15f0*/  UMOV UR7, 0x400 ;  /* 0x0000040000077882 */ /* 0x000fe20000000000 */
[----:B------:R-:W-:Y:S01]  /*1600*/  IMAD R11, R11, UR11, R8 ;  /* 0x0000000b0b0b7c24 */ /* 0x000fe2000f8e0208 */
[----:B------:R-:W-:Y:S01]  /*1610*/  UIADD3 UR7, UPT, UPT, UR7, 0x80, URZ ;  /* 0x0000008007077890 */ /* 0x000fe2000fffe0ff */
[----:B------:R-:W-:-:S03]  /*1620*/  ISETP.NE.AND P2, PT, R10, 0x1, PT ;  /* 0x000000010a00780c */ /* 0x000fc60003f45270 */
[----:B0-----:R-:W-:-:S06]  /*1630*/  ULEA UR7, UR10, UR7, 0x18 ;  /* 0x000000070a077291 */ /* 0x001fcc000f8ec0ff */
[----:B------:R-:W-:-:S05]  /*1640*/  LEA R16, R11, UR7, 0x2 ;  /* 0x000000070b107c11 */ /* 0x000fca000f8e10ff */
[----:B------:R-:W2:Y:S02]  /*1650*/  LDS R8, [R16] ;  /* 0x0000000010087984 */ /* 0x000ea40000000800 */
[----:B--2---:R-:W-:Y:S01]  /*1660*/  FFMA R15, R8, R14, R15 ;  /* 0x0000000e080f7223 */ /* 0x004fe2000000000f */
[----:B------:R-:W-:Y:S06]  /*1670*/  @!P2 BRA `(.L_x_73) ;  /* 0x00000000001ca947 */ /* 0x000fec0003800000 */
[----:B------:R-:W-:Y:S01]  /*1680*/  ISETP.NE.AND P2, PT, R10, 0x2, PT ;  /* 0x000000020a00780c */ /* 0x000fe20003f45270 */
[----:B------:R-:W0:Y:S04]  /*1690*/  LDS R8, [R16+0x80] ;  /* 0x0000800010087984 */ /* 0x000e280000000800 */
[----:B------:R-:W0:Y:S08]  /*16a0*/  LDG.E R10, desc[UR14][R12.64+0x80] ;  /* 0x0000800e0c0a7981 */ /* 0x000e30000c1e1900 */
[----:B------:R-:W2:Y:S04]  /*16b0*/  @P2 LDG.E R11, desc[UR14][R12.64+0x100] ;  /* 0x0001000e0c0b2981 */ /* 0x000ea8000c1e1900 */
[----:B------:R-:W2:Y:S01]  /*16c0*/  @P2 LDS R14, [R16+0x100] ;  /* 0x00010000100e2984 */ /* 0x000ea20000000800 */
[----:B0-----:R-:W-:-:S04]  /*16d0*/  FFMA R15, R8, R10, R15 ;  /* 0x0000000a080f7223 */ /* 0x001fc8000000000f */
[----:B--2---:R-:W-:-:S07]  /*16e0*/  @P2 FFMA R15, R14, R11, R15 ;  /* 0x0000000b0e0f2223 */ /* 0x004fce000000000f */
.L_x_73:
[----:B------:R-:W-:Y:S05]  /*16f0*/  BSYNC.RECONVERGENT B1 ;  /* 0x0000000000017941 */ /* 0x000fea0003800200 */
.L_x_72:
[----:B------:R0:W-:Y:S02]  /*1700*/  STS [R22], R15 ;  /* 0x0000000f16007388 */ /* 0x0001e40000000800 */
.L_x_68:
[----:B------:R-:W-:Y:S05]  /*1710*/  BSYNC.RECONVERGENT B0 ;  /* 0x0000000000007941 */ /* 0x000fea0003800200 */
.L_x_67:
[----:B------:R-:W-:-:S04]  /*1720*/  IADD3 R6, PT, PT, R6, 0x1, RZ ;  /* 0x0000000106067810 */ /* 0x000fc80007ffe0ff */
[----:B-1----:R-:W-:-:S13]  /*1730*/  ISETP.NE.AND P2, PT, R6, R9, PT ;  /* 0x000000090600720c */ /* 0x002fda0003f45270 */
[----:B------:R-:W-:Y:S05]  /*1740*/  @P2 BRA `(.L_x_78) ;  /* 0xfffffff400342947 */ /* 0x000fea000383ffff */
[----:B------:R-:W-:Y:S05]  /*1750*/  BRA.U UP0, `(.L_x_79) ;  /* 0xfffffff500107547 */ /* 0x000fea000b83ffff */
.L_x_66:
[----:B------:R-:W-:Y:S01]  /*1760*/  BAR.SYNC.DEFER_BLOCKING 0x0 ;  /* 0x0000000000007b1d */ /* 0x000fe20000010000 */
[----:B------:R-:W-:-:S05]  /*1770*/  ISETP.NE.AND P0, PT, R0, RZ, PT ;  /* 0x000000ff0000720c */ /* 0x000fca0003f05270 */
[----:B------:R-:W-:Y:S08]  /*1780*/  BSSY.RECONVERGENT B0, `(.L_x_80) ;  /* 0x0000043000007945 */ /* 0x000ff00003800200 */
[----:B------:R-:W-:Y:S05]  /*1790*/  @P0 BRA `(.L_x_81) ;  /* 0x0000000400040947 */ /* 0x000fea0003800000 */
[----:B------:R-:W1:Y:S01]  /*17a0*/  S2UR UR6, SR_CgaCtaId ;  /* 0x00000000000679c3 */ /* 0x000e620000008800 */
[----:B------:R-:W-:Y:S02]  /*17b0*/  UMOV UR4, 0x400 ;  /* 0x0000040000047882 */ /* 0x000fe40000000000 */
[----:B-1----:R-:W-:-:S09]  /*17c0*/  ULEA UR4, UR6, UR4, 0x18 ;  /* 0x0000000406047291 */ /* 0x002fd2000f8ec0ff */
[----:B------:R-:W1:Y:S04]  /*17d0*/  LDS.128 R4, [UR4] ;  /* 0x00000004ff047984 */ /* 0x000e680008000c00 */
[----:B------:R-:W2:Y:S04]  /*17e0*/  LDS.128 R16, [UR4+0x10] ;  /* 0x00001004ff107984 */ /* 0x000ea80008000c00 */
[----:B------:R-:W3:Y:S04]  /*17f0*/  LDS.128 R8, [UR4+0x20] ;  /* 0x00002004ff087984 */ /* 0x000ee80008000c00 */
[----:B0-----:R-:W0:Y:S01]  /*1800*/  LDS.128 R12, [UR4+0x30] ;  /* 0x00003004ff0c7984 */ /* 0x001e220008000c00 */
[----:B-1----:R-:W-:-:S04]  /*1810*/  FADD R4, RZ, R4 ;  /* 0x00000004ff047221 */ /* 0x002fc80000000000 */
[----:B------:R-:W-:-:S04]  /*1820*/  FADD R5, R4, R5 ;  /* 0x0000000504057221 */ /* 0x000fc80000000000 */
[----:B------:R-:W-:-:S04]  /*1830*/  FADD R6, R5, R6 ;  /* 0x0000000605067221 */ /* 0x000fc80000000000 */
[----:B------:R-:W-:-:S04]  /*1840*/  FADD R7, R6, R7 ;  /* 0x0000000706077221 */ /* 0x000fc80000000000 */
[----:B--2---:R-:W-:Y:S02]  /*1850*/  FADD R16, R7, R16 ;  /* 0x0000001007107221 */ /* 0x004fe40000000000 */
[----:B------:R-:W1:Y:S02]  /*1860*/  LDS.128 R4, [UR4+0x40] ;  /* 0x00004004ff047984 */ /* 0x000e640008000c00 */
[----:B------:R-:W-:-:S04]  /*1870*/  FADD R17, R16, R17 ;  /* 0x0000001110117221 */ /* 0x000fc80000000000 */
[----:B------:R-:W-:-:S04]  /*1880*/  FADD R18, R17, R18 ;  /* 0x0000001211127221 */ /* 0x000fc80000000000 */
[----:B------:R-:W-:-:S04]  /*1890*/  FADD R19, R18, R19 ;  /* 0x0000001312137221 */ /* 0x000fc80000000000 */
[----:B---3--:R-:W-:Y:S02]  /*18a0*/  FADD R8, R19, R8 ;  /* 0x0000000813087221 */ /* 0x008fe40000000000 */
[----:B------:R-:W2:Y:S02]  /*18b0*/  LDS.128 R16, [UR4+0x50] ;  /* 0x00005004ff107984 */ /* 0x000ea40008000c00 */
[----:B------:R-:W-:-:S04]  /*18c0*/  FADD R9, R8, R9 ;  /* 0x0000000908097221 */ /* 0x000fc80000000000 */
[----:B------:R-:W-:-:S04]  /*18d0*/  FADD R10, R9, R10 ;  /* 0x0000000a090a7221 */ /* 0x000fc80000000000 */
[----:B------:R-:W-:-:S04]  /*18e0*/  FADD R11, R10, R11 ;  /* 0x0000000b0a0b7221 */ /* 0x000fc80000000000 */
[----:B0-----:R-:W-:Y:S02]  /*18f0*/  FADD R12, R11, R12 ;  /* 0x0000000c0b0c7221 */ /* 0x001fe40000000000 */
[----:B------:R-:W0:Y:S02]  /*1900*/  LDS.128 R8, [UR4+0x60] ;  /* 0x00006004ff087984 */ /* 0x000e240008000c00 */
[----:B------:R-:W-:-:S04]  /*1910*/  FADD R13, R12, R13 ;  /* 0x0000000d0c0d7221 */ /* 0x000fc80000000000 */
[----:B------:R-:W-:-:S04]  /*1920*/  FADD R14, R13, R14 ;  /* 0x0000000e0d0e7221 */ /* 0x000fc80000000000 */
[----:B------:R-:W-:-:S04]  /*1930*/  FADD R15, R14, R15 ;  /* 0x0000000f0e0f7221 */ /* 0x000fc80000000000 */
[----:B-1----:R-:W-:Y:S02]  /*1940*/  FADD R4, R15, R4 ;  /* 0x000000040f047221 */ /* 0x002fe40000000000 */
[----:B------:R-:W1:Y:S02]  /*1950*/  LDS.128 R12, [UR4+0x70] ;  /* 0x00007004ff0c7984 */ /* 0x000e640008000c00 */
[----:B------:R-:W-:-:S04]  /*1960*/  FADD R5, R4, R5 ;  /* 0x0000000504057221 */ /* 0x000fc80000000000 */
[----:B------:R-:W-:-:S04]  /*1970*/  FADD R6, R5, R6 ;  /* 0x0000000605067221 */ /* 0x000fc80000000000 */
[----:B------:R-:W-:Y:S02]  /*1980*/  FADD R7, R6, R7 ;  /* 0x0000000706077221 */ /* 0x000fe40000000000 */
[----:B------:R-:W3:Y:S02]  /*1990*/  MUFU.RCP R6, R21 ;  /* 0x0000001500067308 */ /* 0x000ee40000001000 */
[----:B--2---:R-:W-:-:S04]  /*19a0*/  FADD R16, R7, R16 ;  /* 0x0000001007107221 */ /* 0x004fc80000000000 */
[----:B------:R-:W-:-:S04]  /*19b0*/  FADD R17, R16, R17 ;  /* 0x0000001110117221 */ /* 0x000fc80000000000 */
[----:B------:R-:W-:-:S04]  /*19c0*/  FADD R18, R17, R18 ;  /* 0x0000001211127221 */ /* 0x000fc80000000000 */
[----:B------:R-:W-:Y:S01]  /*19d0*/  FADD R19, R18, R19 ;  /* 0x0000001312137221 */ /* 0x000fe20000000000 */
[----:B---3--:R-:W-:-:S03]  /*19e0*/  FFMA R5, -R21, R6, 1 ;  /* 0x3f80000015057423 */ /* 0x008fc60000000106 */
[----:B0-----:R-:W-:Y:S01]  /*19f0*/  FADD R8, R19, R8 ;  /* 0x0000000813087221 */ /* 0x001fe20000000000 */
[----:B------:R-:W-:-:S03]  /*1a00*/  FFMA R7, R6, R5, R6 ;  /* 0x0000000506077223 */ /* 0x000fc60000000006 */
[----:B------:R-:W-:-:S04]  /*1a10*/  FADD R9, R8, R9 ;  /* 0x0000000908097221 */ /* 0x000fc80000000000 */
[----:B------:R-:W-:-:S04]  /*1a20*/  FADD R10, R9, R10 ;  /* 0x0000000a090a7221 */ /* 0x000fc80000000000 */
[----:B------:R-:W-:Y:S02]  /*1a30*/  FADD R11, R10, R11 ;  /* 0x0000000b0a0b7221 */ /* 0x000fe40000000000 */
[----:B------:R-:W0:Y:S02]  /*1a40*/  LDC R10, c[0x0][0x38c] ;  /* 0x0000e300ff0a7b82 */ /* 0x000e240000000800 */
[----:B-1----:R-:W-:-:S04]  /*1a50*/  FADD R12, R11, R12 ;  /* 0x0000000c0b0c7221 */ /* 0x002fc80000000000 */
[----:B------:R-:W-:-:S04]  /*1a60*/  FADD R13, R12, R13 ;  /* 0x0000000d0c0d7221 */ /* 0x000fc80000000000 */
[----:B------:R-:W-:-:S04]  /*1a70*/  FADD R4, R13, R14 ;  /* 0x0000000e0d047221 */ /* 0x000fc80000000000 */
[----:B------:R-:W-:-:S04]  /*1a80*/  FADD R4, R4, R15 ;  /* 0x0000000f04047221 */ /* 0x000fc80000000000 */
[----:B------:R-:W1:Y:S01]  /*1a90*/  FCHK P0, R4, R21 ;  /* 0x0000001504007302 */ /* 0x000e620000000000 */
[----:B------:R-:W-:-:S04]  /*1aa0*/  FFMA R6, R4, R7, RZ ;  /* 0x0000000704067223 */ /* 0x000fc800000000ff */
[----:B------:R-:W-:Y:S01]  /*1ab0*/  FFMA R8, -R21, R6, R4 ;  /* 0x0000000615087223 */ /* 0x000fe20000000104 */
[----:B0-----:R-:W-:-:S03]  /*1ac0*/  IMAD R5, R3, R10, UR16 ;  /* 0x0000001003057e24 */ /* 0x001fc6000f8e020a */
[----:B------:R-:W-:Y:S01]  /*1ad0*/  FFMA R9, R7, R8, R6 ;  /* 0x0000000807097223 */ /* 0x000fe20000000006 */
[----:B-1----:R-:W-:Y:S06]  /*1ae0*/  @!P0 BRA `(.L_x_82) ;  /* 0x00000000000c8947 */ /* 0x002fec0003800000 */
[----:B------:R-:W-:-:S07]  /*1af0*/  MOV R6, 0x1b10 ;  /* 0x00001b1000067802 */ /* 0x000fce0000000f00 */
[----:B------:R-:W-:Y:S05]  /*1b00*/  CALL.REL.NOINC `($__internal_1_$__cuda_sm3x_div_rn_noftz_f32_slowpath) ;  /* 0x0000000000407944 */ /* 0x000fea0003c00000 */
[----:B------:R-:W-:-:S07]  /*1b10*/  MOV R9, R4 ;  /* 0x0000000400097202 */ /* 0x000fce0000000f00 */
.L_x_82:
[----:B------:R-:W-:Y:S01]  /*1b20*/  S2UR UR6, SR_CTAID.Z ;  /* 0x00000000000679c3 */ /* 0x000fe20000002700 */
[----:B------:R-:W0:Y:S07]  /*1b30*/  LDCU UR4, c[0x0][0x394] ;  /* 0x00007280ff0477ac */ /* 0x000e2e0008000800 */
[----:B------:R-:W0:Y:S08]  /*1b40*/  S2UR UR7, SR_CTAID.X ;  /* 0x00000000000779c3 */ /* 0x000e300000002500 */
[----:B------:R-:W1:Y:S08]  /*1b50*/  LDC R4, c[0x0][0x388] ;  /* 0x0000e200ff047b82 */ /* 0x000e700000000800 */
[----:B------:R-:W2:Y:S01]  /*1b60*/  LDC.64 R6, c[0x0][0x3d0] ;  /* 0x0000f400ff067b82 */ /* 0x000ea20000000a00 */
[----:B0-----:R-:W-:-:S06]  /*1b70*/  UIMAD UR4, UR6, UR4, UR7 ;  /* 0x00000004060472a4 */ /* 0x001fcc000f8e0207 */
[----:B-1----:R-:W-:-:S04]  /*1b80*/  IMAD R5, R5, R4, UR4 ;  /* 0x0000000405057e24 */ /* 0x002fc8000f8e0204 */
[----:B--2---:R-:W-:-:S05]  /*1b90*/  IMAD.WIDE R4, R5, 0x4, R6 ;  /* 0x0000000405047825 */ /* 0x004fca00078e0206 */
[----:B------:R1:W-:Y:S02]  /*1ba0*/  STG.E desc[UR14][R4.64], R9 ;  /* 0x0000000904007986 */ /* 0x0003e4000c10190e */
.L_x_81:
[----:B------:R-:W-:Y:S05]  /*1bb0*/  BSYNC.RECONVERGENT B0 ;  /* 0x0000000000007941 */ /* 0x000fea0003800200 */
.L_x_80:
[----:B------:R-:W2:Y:S01]  /*1bc0*/  LDCU UR4, c[0x0][0x390] ;  /* 0x00007200ff0477ac */ /* 0x000ea20008000800 */
[----:B------:R-:W-:-:S05]  /*1bd0*/  VIADD R3, R3, 0x1 ;  /* 0x0000000103037836 */ /* 0x000fca0000000000 */
[----:B--2---:R-:W-:-:S13]  /*1be0*/  ISETP.NE.AND P0, PT, R3, UR4, PT ;  /* 0x0000000403007c0c */ /* 0x004fda000bf05270 */
[----:B------:R-:W-:Y:S05]  /*1bf0*/  @P0 BRA `(.L_x_83) ;  /* 0xffffffec00300947 */ /* 0x000fea000383ffff */
[----:B------:R-:W-:Y:S05]  /*1c00*/  EXIT ;  /* 0x000000000000794d */ /* 0x000fea0003800000 */
        .weak           $__internal_1_$__cuda_sm3x_div_rn_noftz_f32_slowpath
        .type           $__internal_1_$__cuda_sm3x_div_rn_noftz_f32_slowpath,@function
        .size           $__internal_1_$__cuda_sm3x_div_rn_noftz_f32_slowpath,(.L_x_119 - $__internal_1_$__cuda_sm3x_div_rn_noftz_f32_slowpath)
$__internal_1_$__cuda_sm3x_div_rn_noftz_f32_slowpath:
[----:B------:R-:W-:Y:S01]  /*1c10*/  SHF.R.U32.HI R8, RZ, 0x17, R21 ;  /* 0x00000017ff087819 */ /* 0x000fe20000011615 */
[----:B------:R-:W-:Y:S01]  /*1c20*/  BSSY.RECONVERGENT B1, `(.L_x_84) ;  /* 0x0000064000017945 */ /* 0x000fe20003800200 */
[--C-:B------:R-:W-:Y:S01]  /*1c30*/  SHF.R.U32.HI R7, RZ, 0x17, R4.reuse ;  /* 0x00000017ff077819 */ /* 0x100fe20000011604 */
[----:B------:R-:W-:Y:S01]  /*1c40*/  IMAD.MOV.U32 R10, RZ, RZ, R4 ;  /* 0x000000ffff0a7224 */ /* 0x000fe200078e0004 */
[----:B------:R-:W-:Y:S02]  /*1c50*/  LOP3.LUT R8, R8, 0xff, RZ, 0xc0, !PT ;  /* 0x000000ff08087812 */ /* 0x000fe400078ec0ff */
[----:B------:R-:W-:Y:S02]  /*1c60*/  LOP3.LUT R9, R7, 0xff, RZ, 0xc0, !PT ;  /* 0x000000ff07097812 */ /* 0x000fe400078ec0ff */
[----:B------:R-:W-:Y:S02]  /*1c70*/  IADD3 R13, PT, PT, R8, -0x1, RZ ;  /* 0xffffffff080d7810 */ /* 0x000fe40007ffe0ff */
[----:B------:R-:W-:-:S02]  /*1c80*/  IADD3 R12, PT, PT, R9, -0x1, RZ ;  /* 0xffffffff090c7810 */ /* 0x000fc40007ffe0ff */
[----:B------:R-:W-:Y:S02]  /*1c90*/  ISETP.GT.U32.AND P0, PT, R13, 0xfd, PT ;  /* 0x000000fd0d00780c */ /* 0x000fe40003f04070 */
[----:B------:R-:W-:Y:S02]  /*1ca0*/  MOV R11, R21 ;  /* 0x00000015000b7202 */ /* 0x000fe40000000f00 */
[----:B------:R-:W-:-:S13]  /*1cb0*/  ISETP.GT.U32.OR P0, PT, R12, 0xfd, P0 ;  /* 0x000000fd0c00780c */ /* 0x000fda0000704470 */
[----:B------:R-:W-:Y:S01]  /*1cc0*/  @!P0 MOV R7, RZ ;  /* 0x000000ff00078202 */ /* 0x000fe20000000f00 */
[----:B------:R-:W-:Y:S06]  /*1cd0*/  @!P0 BRA `(.L_x_85) ;  /* 0x00000000005c8947 */ /* 0x000fec0003800000 */
[----:B------:R-:W-:Y:S02]  /*1ce0*/  FSETP.GTU.FTZ.AND P1, PT, |R21|, +INF , PT ;  /* 0x7f8000001500780b */ /* 0x000fe40003f3c200 */
[----:B------:R-:W-:-:S04]  /*1cf0*/  FSETP.GTU.FTZ.AND P0, PT, |R4|, +INF , PT ;  /* 0x7f8000000400780b */ /* 0x000fc80003f1c200 */
[----:B------:R-:W-:-:S13]  /*1d00*/  PLOP3.LUT P0, PT, P0, P1, PT, 0xf8, 0x8f ;  /* 0x00000000008f781c */ /* 0x000fda0000703f70 */
[----:B------:R-:W-:Y:S05]  /*1d10*/  @P0 BRA `(.L_x_86) ;  /* 0x00000004004c0947 */ /* 0x000fea0003800000 */
[----:B------:R-:W-:-:S13]  /*1d20*/  LOP3.LUT P0, RZ, R11, 0x7fffffff, R10, 0xc8, !PT ;  /* 0x7fffffff0bff7812 */ /* 0x000fda000780c80a */
[----:B------:R-:W-:Y:S05]  /*1d30*/  @!P0 BRA `(.L_x_87) ;  /* 0x00000004003c8947 */ /* 0x000fea0003800000 */
[C---:B------:R-:W-:Y:S02]  /*1d40*/  FSETP.NEU.FTZ.AND P2, PT, |R4|.reuse, +INF , PT ;  /* 0x7f8000000400780b */ /* 0x040fe40003f5d200 */
[----:B------:R-:W-:Y:S02]  /*1d50*/  FSETP.NEU.FTZ.AND P1, PT, |R21|, +INF , PT ;  /* 0x7f8000001500780b */ /* 0x000fe40003f3d200 */
[----:B------:R-:W-:-:S11]  /*1d60*/  FSETP.NEU.FTZ.AND P0, PT, |R4|, +INF , PT ;  /* 0x7f8000000400780b */ /* 0x000fd60003f1d200 */
[----:B------:R-:W-:Y:S05]  /*1d70*/  @!P1 BRA !P2, `(.L_x_87) ;  /* 0x00000004002c9947 */ /* 0x000fea0005000000 */
[----:B------:R-:W-:-:S04]  /*1d80*/  LOP3.LUT P2, RZ, R10, 0x7fffffff, RZ, 0xc0, !PT ;  /* 0x7fffffff0aff7812 */ /* 0x000fc8000784c0ff */
[----:B------:R-:W-:-:S13]  /*1d90*/  PLOP3.LUT P1, PT, P1, P2, PT, 0x2f, 0xf2 ;  /* 0x0000000000f2781c */ /* 0x000fda0000f24577 */
[----:B------:R-:W-:Y:S05]  /*1da0*/  @P1 BRA `(.L_x_88) ;  /* 0x0000000400181947 */ /* 0x000fea0003800000 */
[----:B------:R-:W-:-:S04]  /*1db0*/  LOP3.LUT P1, RZ, R11, 0x7fffffff, RZ, 0xc0, !PT ;  /* 0x7fffffff0bff7812 */ /* 0x000fc8000782c0ff */
[----:B------:R-:W-:-:S13]  /*1dc0*/  PLOP3.LUT P0, PT, P0, P1, PT, 0x2f, 0xf2 ;  /* 0x0000000000f2781c */ /* 0x000fda0000702577 */
[----:B------:R-:W-:Y:S05]  /*1dd0*/  @P0 BRA `(.L_x_89) ;  /* 0x0000000400000947 */ /* 0x000fea0003800000 */
[----:B------:R-:W-:Y:S02]  /*1de0*/  ISETP.GE.AND P0, PT, R12, RZ, PT ;  /* 0x000000ff0c00720c */ /* 0x000fe40003f06270 */
[----:B------:R-:W-:-:S11]  /*1df0*/  ISETP.GE.AND P1, PT, R13, RZ, PT ;  /* 0x000000ff0d00720c */ /* 0x000fd60003f26270 */
[----:B------:R-:W-:Y:S01]  /*1e00*/  @P0 MOV R7, RZ ;  /* 0x000000ff00070202 */ /* 0x000fe20000000f00 */
[----:B------:R-:W-:Y:S02]  /*1e10*/  @!P0 IMAD.MOV.U32 R7, RZ, RZ, -0x40 ;  /* 0xffffffc0ff078424 */ /* 0x000fe400078e00ff */
[----:B------:R-:W-:Y:S01]  /*1e20*/  @!P0 FFMA R10, R4, 1.84467440737095516160e+19, RZ ;  /* 0x5f800000040a8823 */ /* 0x000fe200000000ff */
[----:B------:R-:W-:Y:S02]  /*1e30*/  @!P1 FFMA R11, R21, 1.84467440737095516160e+19, RZ ;  /* 0x5f800000150b9823 */ /* 0x000fe400000000ff */
[----:B------:R-:W-:-:S07]  /*1e40*/  @!P1 IADD3 R7, PT, PT, R7, 0x40, RZ ;  /* 0x0000004007079810 */ /* 0x000fce0007ffe0ff */
.L_x_85:
[----:B------:R-:W-:Y:S01]  /*1e50*/  LEA R4, R8, 0xc0800000, 0x17 ;  /* 0xc080000008047811 */ /* 0x000fe200078eb8ff */
[----:B------:R-:W-:Y:S01]  /*1e60*/  BSSY.RECONVERGENT B2, `(.L_x_90) ;  /* 0x0000036000027945 */ /* 0x000fe20003800200 */
[----:B------:R-:W-:Y:S02]  /*1e70*/  IADD3 R9, PT, PT, R9, -0x7f, RZ ;  /* 0xffffff8109097810 */ /* 0x000fe40007ffe0ff */
[----:B------:R-:W-:-:S03]  /*1e80*/  IADD3 R11, PT, PT, -R4, R11, RZ ;  /* 0x0000000b040b7210 */ /* 0x000fc60007ffe1ff */
[----:B------:R-:W-:Y:S01]  /*1e90*/  IMAD R4, R9, -0x800000, R10 ;  /* 0xff80000009047824 */ /* 0x000fe200078e020a */
[----:B------:R-:W0:Y:S01]  /*1ea0*/  MUFU.RCP R12, R11 ;  /* 0x0000000b000c7308 */ /* 0x000e220000001000 */
[----:B------:R-:W-:-:S04]  /*1eb0*/  FADD.FTZ R13, -R11, -RZ ;  /* 0x800000ff0b0d7221 */ /* 0x000fc80000010100 */
[----:B0-----:R-:W-:-:S04]  /*1ec0*/  FFMA R15, R12, R13, 1 ;  /* 0x3f8000000c0f7423 */ /* 0x001fc8000000000d */
[----:B------:R-:W-:-:S04]  /*1ed0*/  FFMA R17, R12, R15, R12 ;  /* 0x0000000f0c117223 */ /* 0x000fc8000000000c */
[----:B------:R-:W-:-:S04]  /*1ee0*/  FFMA R10, R4, R17, RZ ;  /* 0x00000011040a7223 */ /* 0x000fc800000000ff */
[----:B------:R-:W-:-:S04]  /*1ef0*/  FFMA R15, R13, R10, R4 ;  /* 0x0000000a0d0f7223 */ /* 0x000fc80000000004 */
[----:B------:R-:W-:Y:S01]  /*1f00*/  FFMA R12, R17, R15, R10 ;  /* 0x0000000f110c7223 */ /* 0x000fe2000000000a */
[----:B------:R-:W-:-:S03]  /*1f10*/  IADD3 R10, PT, PT, R9, 0x7f, -R8 ;  /* 0x0000007f090a7810 */ /* 0x000fc60007ffe808 */
[----:B------:R-:W-:Y:S02]  /*1f20*/  FFMA R13, R13, R12, R4 ;  /* 0x0000000c0d0d7223 */ /* 0x000fe40000000004 */
[----:B------:R-:W-:Y:S02]  /*1f30*/  IMAD.IADD R7, R10, 0x1, R7 ;  /* 0x000000010a077824 */ /* 0x000fe400078e0207 */
[----:B------:R-:W-:-:S05]  /*1f40*/  FFMA R4, R17, R13, R12 ;  /* 0x0000000d11047223 */ /* 0x000fca000000000c */
[----:B------:R-:W-:-:S04]  /*1f50*/  SHF.R.U32.HI R8, RZ, 0x17, R4 ;  /* 0x00000017ff087819 */ /* 0x000fc80000011604 */
[----:B------:R-:W-:-:S04]  /*1f60*/  LOP3.LUT R8, R8, 0xff, RZ, 0xc0, !PT ;  /* 0x000000ff08087812 */ /* 0x000fc800078ec0ff */
[----:B------:R-:W-:-:S04]  /*1f70*/  IADD3 R11, PT, PT, R8, R7, RZ ;  /* 0x00000007080b7210 */ /* 0x000fc80007ffe0ff */
[----:B------:R-:W-:-:S04]  /*1f80*/  IADD3 R8, PT, PT, R11, -0x1, RZ ;  /* 0xffffffff0b087810 */ /* 0x000fc80007ffe0ff */
[----:B------:R-:W-:-:S13]  /*1f90*/  ISETP.GE.U32.AND P0, PT, R8, 0xfe, PT ;  /* 0x000000fe0800780c */ /* 0x000fda0003f06070 */
[----:B------:R-:W-:Y:S05]  /*1fa0*/  @!P0 BRA `(.L_x_91) ;  /* 0x0000000000808947 */ /* 0x000fea0003800000 */
[----:B------:R-:W-:-:S13]  /*1fb0*/  ISETP.GT.AND P0, PT, R11, 0xfe, PT ;  /* 0x000000fe0b00780c */ /* 0x000fda0003f04270 */
[----:B------:R-:W-:Y:S05]  /*1fc0*/  @P0 BRA `(.L_x_92) ;  /* 0x00000000006c0947 */ /* 0x000fea0003800000 */
[----:B------:R-:W-:-:S13]  /*1fd0*/  ISETP.GE.AND P0, PT, R11, 0x1, PT ;  /* 0x000000010b00780c */ /* 0x000fda0003f06270 */
[----:B------:R-:W-:Y:S05]  /*1fe0*/  @P0 BRA `(.L_x_93) ;  /* 0x0000000000740947 */ /* 0x000fea0003800000 */
[----:B------:R-:W-:Y:S02]  /*1ff0*/  ISETP.GE.AND P0, PT, R11, -0x18, PT ;  /* 0xffffffe80b00780c */ /* 0x000fe40003f06270 */
[----:B------:R-:W-:-:S11]  /*2000*/  LOP3.LUT R4, R4, 0x80000000, RZ, 0xc0, !PT ;  /* 0x8000000004047812 */ /* 0x000fd600078ec0ff */
[----:B------:R-:W-:Y:S05]  /*2010*/  @!P0 BRA `(.L_x_93) ;  /* 0x0000000000688947 */ /* 0x000fea0003800000 */
[-CC-:B------:R-:W-:Y:S01]  /*2020*/  FFMA.RZ R7, R17, R13.reuse, R12.reuse ;  /* 0x0000000d11077223 */ /* 0x180fe2000000c00c */
[----:B------:R-:W-:Y:S01]  /*2030*/  IADD3 R10, PT, PT, R11, 0x20, RZ ;  /* 0x000000200b0a7810 */ /* 0x000fe20007ffe0ff */
[-CC-:B------:R-:W-:Y:S01]  /*2040*/  FFMA.RM R8, R17, R13.reuse, R12.reuse ;  /* 0x0000000d11087223 */ /* 0x180fe2000000400c */
[----:B------:R-:W-:Y:S02]  /*2050*/  ISETP.NE.AND P2, PT, R11, RZ, PT ;  /* 0x000000ff0b00720c */ /* 0x000fe40003f45270 */
[----:B------:R-:W-:Y:S01]  /*2060*/  LOP3.LUT R9, R7, 0x7fffff, RZ, 0xc0, !PT ;  /* 0x007fffff07097812 */ /* 0x000fe200078ec0ff */
[----:B------:R-:W-:Y:S01]  /*2070*/  FFMA.RP R7, R17, R13, R12 ;  /* 0x0000000d11077223 */ /* 0x000fe2000000800c */
[----:B------:R-:W-:Y:S01]  /*2080*/  ISETP.NE.AND P1, PT, R11, RZ, PT ;  /* 0x000000ff0b00720c */ /* 0x000fe20003f25270 */
[----:B------:R-:W-:Y:S01]  /*2090*/  IMAD.MOV R11, RZ, RZ, -R11 ;  /* 0x000000ffff0b7224 */ /* 0x000fe200078e0a0b */
[----:B------:R-:W-:Y:S02]  /*20a0*/  LOP3.LUT R9, R9, 0x800000, RZ, 0xfc, !PT ;  /* 0x0080000009097812 */ /* 0x000fe400078efcff */
[----:B------:R-:W-:-:S02]  /*20b0*/  FSETP.NEU.FTZ.AND P0, PT, R7, R8, PT ;  /* 0x000000080700720b */ /* 0x000fc40003f1d000 */
[----:B------:R-:W-:Y:S02]  /*20c0*/  SHF.L.U32 R10, R9, R10, RZ ;  /* 0x0000000a090a7219 */ /* 0x000fe400000006ff */
[----:B------:R-:W-:Y:S02]  /*20d0*/  SEL R8, R11, RZ, P2 ;  /* 0x000000ff0b087207 */ /* 0x000fe40001000000 */
[----:B------:R-:W-:Y:S02]  /*20e0*/  ISETP.NE.AND P1, PT, R10, RZ, P1 ;  /* 0x000000ff0a00720c */ /* 0x000fe40000f25270 */
[----:B------:R-:W-:Y:S02]  /*20f0*/  SHF.R.U32.HI R8, RZ, R8, R9 ;  /* 0x00000008ff087219 */ /* 0x000fe40000011609 */
[----:B------:R-:W-:Y:S02]  /*2100*/  PLOP3.LUT P0, PT, P0, P1, PT, 0xf8, 0x8f ;  /* 0x00000000008f781c */ /* 0x000fe40000703f70 */
[----:B------:R-:W-:-:S02]  /*2110*/  SHF.R.U32.HI R10, RZ, 0x1, R8 ;  /* 0x00000001ff0a7819 */ /* 0x000fc40000011608 */
[----:B------:R-:W-:-:S04]  /*2120*/  SEL R7, RZ, 0x1, !P0 ;  /* 0x00000001ff077807 */ /* 0x000fc80004000000 */
[----:B------:R-:W-:-:S04]  /*2130*/  LOP3.LUT R7, R7, 0x1, R10, 0xf8, !PT ;  /* 0x0000000107077812 */ /* 0x000fc800078ef80a */
[----:B------:R-:W-:-:S04]  /*2140*/  LOP3.LUT R7, R7, R8, RZ, 0xc0, !PT ;  /* 0x0000000807077212 */ /* 0x000fc800078ec0ff */
[----:B------:R-:W-:-:S04]  /*2150*/  IADD3 R7, PT, PT, R10, R7, RZ ;  /* 0x000000070a077210 */ /* 0x000fc80007ffe0ff */
[----:B------:R-:W-:Y:S01]  /*2160*/  LOP3.LUT R4, R7, R4, RZ, 0xfc, !PT ;  /* 0x0000000407047212 */ /* 0x000fe200078efcff */
[----:B------:R-:W-:Y:S06]  /*2170*/  BRA `(.L_x_93) ;  /* 0x0000000000107947 */ /* 0x000fec0003800000 */
.L_x_92:
[----:B------:R-:W-:-:S04]  /*2180*/  LOP3.LUT R4, R4, 0x80000000, RZ, 0xc0, !PT ;  /* 0x8000000004047812 */ /* 0x000fc800078ec0ff */
[----:B------:R-:W-:Y:S01]  /*2190*/  LOP3.LUT R4, R4, 0x7f800000, RZ, 0xfc, !PT ;  /* 0x7f80000004047812 */ /* 0x000fe200078efcff */
[----:B------:R-:W-:Y:S06]  /*21a0*/  BRA `(.L_x_93) ;  /* 0x0000000000047947 */ /* 0x000fec0003800000 */
.L_x_91:
[----:B------:R-:W-:-:S07]  /*21b0*/  LEA R4, R7, R4, 0x17 ;  /* 0x0000000407047211 */ /* 0x000fce00078eb8ff */
.L_x_93:
[----:B------:R-:W-:Y:S05]  /*21c0*/  BSYNC.RECONVERGENT B2 ;  /* 0x0000000000027941 */ /* 0x000fea0003800200 */
.L_x_90:
[----:B------:R-:W-:Y:S05]  /*21d0*/  BRA `(.L_x_94) ;  /* 0x0000000000207947 */ /* 0x000fea0003800000 */
.L_x_89:
[----:B------:R-:W-:-:S04]  /*21e0*/  LOP3.LUT R4, R11, 0x80000000, R10, 0x48, !PT ;  /* 0x800000000b047812 */ /* 0x000fc800078e480a */
[----:B------:R-:W-:Y:S01]  /*21f0*/  LOP3.LUT R4, R4, 0x7f800000, RZ, 0xfc, !PT ;  /* 0x7f80000004047812 */ /* 0x000fe200078efcff */
[----:B------:R-:W-:Y:S06]  /*2200*/  BRA `(.L_x_94) ;  /* 0x0000000000147947 */ /* 0x000fec0003800000 */
.L_x_88:
[----:B------:R-:W-:Y:S01]  /*2210*/  LOP3.LUT R4, R11, 0x80000000, R10, 0x48, !PT ;  /* 0x800000000b047812 */ /* 0x000fe200078e480a */
[----:B------:R-:W-:Y:S06]  /*2220*/  BRA `(.L_x_94) ;  /* 0x00000000000c7947 */ /* 0x000fec0003800000 */
.L_x_87:
[----:B------:R-:W0:Y:S01]  /*2230*/  MUFU.RSQ R4, -QNAN ;  /* 0xffc0000000047908 */ /* 0x000e220000001400 */
[----:B------:R-:W-:Y:S05]  /*2240*/  BRA `(.L_x_94) ;  /* 0x0000000000047947 */ /* 0x000fea0003800000 */
.L_x_86:
[----:B------:R-:W-:-:S07]  /*2250*/  FADD.FTZ R4, R4, R21 ;  /* 0x0000001504047221 */ /* 0x000fce0000010000 */
.L_x_94:
[----:B------:R-:W-:Y:S05]  /*2260*/  BSYNC.RECONVERGENT B1 ;  /* 0x0000000000017941 */ /* 0x000fea0003800200 */
.L_x_84:
[----:B------:R-:W-:-:S04]  /*2270*/  HFMA2 R7, -RZ, RZ, 0, 0 ;  /* 0x00000000ff077431 */ /* 0x000fc800000001ff */
[----:B0-----:R-:W-:Y:S05]  /*2280*/  RET.REL.NODEC R6 `(_Z22correlation_old_kernelIfEviiiiiiiiiiiiiiiiPKT_S2_PS0_) ;  /* 0xffffffdc065c7950 */ /* 0x001fea0003c3ffff */
.L_x_95:
        /* <DEDUP_REMOVED lines=15> */
.L_x_119:


//--------------------- .text._Z31correlation_cuda_forward_kernelIfEvPKT_S2_PS0_iiiiiiiiiiiiiiiiii --------------------------
	.section	.text._Z31correlation_cuda_forward_kernelIfEvPKT_S2_PS0_iiiiiiiiiiiiiiiiii,"ax",@progbits
	.align	128
        .global         _Z31correlation_cuda_forward_kernelIfEvPKT_S2_PS0_iiiiiiiiiiiiiiiiii
        .type           _Z31correlation_cuda_forward_kernelIfEvPKT_S2_PS0_iiiiiiiiiiiiiiiiii,@function
        .size           _Z31correlation_cuda_forward_kernelIfEvPKT_S2_PS0_iiiiiiiiiiiiiiiiii,(.L_x_124 - _Z31correlation_cuda_forward_kernelIfEvPKT_S2_PS0_iiiiiiiiiiiiiiiiii)
        .other          _Z31correlation_cuda_forward_kernelIfEvPKT_S2_PS0_iiiiiiiiiiiiiiiiii,@"STO_CUDA_ENTRY STV_DEFAULT"
_Z31correlation_cuda_forward_kernelIfEvPKT_S2_PS0_iiiiiiiiiiiiiiiiii:
.text._Z31correlation_cuda_forward_kernelIfEvPKT_S2_PS0_iiiiiiiiiiiiiiiiii:
        /* <DEDUP_REMOVED lines=23> */
[----:B----4-:R-:W-:Y:S01]  /*0170*/  IADD3 R22, PT, PT, R22, UR20, RZ ;  /* 0x0000001416167c10 */ /* 0x010fe2000fffe0ff */
[----:B------:R-:W0:Y:S03]  /*0180*/  LDCU UR14, c[0x0][0x3bc] ;  /* 0x00007780ff0e77ac */ /* 0x000e260008000800 */
[----:B------:R-:W-:Y:S01]  /*0190*/  LEA.HI R3, R22, 0x1, RZ, 0x1b ;  /* 0x0000000116037811 */ /* 0x000fe200078fd8ff */
[----:B------:R-:W-:Y:S02]  /*01a0*/  UIMAD UR8, UR6, UR20, URZ ;  /* 0x00000014060872a4 */ /* 0x000fe4000f8e02ff */
[----:B------:R-:W-:Y:S01]  /*01b0*/  UIMAD UR4, UR4, UR10, URZ ;  /* 0x0000000a040472a4 */ /* 0x000fe2000f8e02ff */
[C---:B------:R-:W-:Y:S01]  /*01c0*/  LOP3.LUT R21, R3.reuse, 0xf, RZ, 0xc0, !PT ;  /* 0x0000000f03157812 */ /* 0x040fe200078ec0ff */
[----:B------:R-:W-:Y:S01]  /*01d0*/  UIMAD UR8, UR8, UR15, URZ ;  /* 0x0000000f080872a4 */ /* 0x000fe2000f8e02ff */
[----:B------:R-:W-:Y:S01]  /*01e0*/  LOP3.LUT R20, R3, 0x7, RZ, 0xc0, !PT ;  /* 0x0000000703147812 */ /* 0x000fe200078ec0ff */
[----:B------:R-:W3:Y:S01]  /*01f0*/  LDCU UR15, c[0x0][0x3d8] ;  /* 0x00007b00ff0f77ac */ /* 0x000ee20008000800 */
[----:B------:R-:W-:-:S02]  /*0200*/  IADD3 R2, PT, PT, R21, -0x1, RZ ;  /* 0xffffffff15027810 */ /* 0x000fc40007ffe0ff */
[----:B------:R-:W-:Y:S01]  /*0210*/  IADD3 R4, PT, PT, R20, -0x1, RZ ;  /* 0xffffffff14047810 */ /* 0x000fe20007ffe0ff */
[----:B------:R-:W-:Y:S01]  /*0220*/  ULEA.HI UR10, UR5, UR5, URZ, 0x1 ;  /* 0x00000005050a7291 */ /* 0x000fe2000f8f08ff */
[----:B------:R-:W-:Y:S01]  /*0230*/  ISETP.GE.U32.AND P2, PT, R2, 0x7, PT ;  /* 0x000000070200780c */ /* 0x000fe20003f46070 */
[----:B------:R-:W-:Y:S01]  /*0240*/  ULEA.HI UR9, UR4, UR4, URZ, 0x1 ;  /* 0x0000000404097291 */ /* 0x000fe2000f8f08ff */
[C---:B------:R-:W-:Y:S01]  /*0250*/  LOP3.LUT R2, R3.reuse, 0xffffff0, RZ, 0xc0, !PT ;  /* 0x0ffffff003027812 */ /* 0x040fe200078ec0ff */
[----:B------:R-:W-:Y:S01]  /*0260*/  USHF.R.S32.HI UR10, URZ, 0x1, UR10 ;  /* 0x00000001ff0a7899 */ /* 0x000fe2000801140a */
[----:B------:R-:W-:Y:S01]  /*0270*/  ISETP.GE.U32.AND P1, PT, R4, 0x3, PT ;  /* 0x000000030400780c */ /* 0x000fe20003f26070 */
[----:B------:R-:W-:Y:S01]  /*0280*/  UMOV UR4, 0x400 ;  /* 0x0000040000047882 */ /* 0x000fe20000000000 */
[----:B------:R-:W-:Y:S01]  /*0290*/  USHF.R.S32.HI UR9, URZ, 0x1, UR9 ;  /* 0x00000001ff097899 */ /* 0x000fe20008011409 */
[----:B------:R-:W-:Y:S01]  /*02a0*/  LOP3.LUT R3, R3, 0x3, RZ, 0xc0, !PT ;  /* 0x0000000303037812 */ /* 0x000fe200078ec0ff */
[----:B-----5:R-:W-:Y:S01]  /*02b0*/  ULEA UR4, UR11, UR4, 0x18 ;  /* 0x000000040b047291 */ /* 0x020fe2000f8ec0ff */
[----:B------:R-:W-:Y:S01]  /*02c0*/  IADD3 R2, PT, PT, -R2, RZ, RZ ;  /* 0x000000ff02027210 */ /* 0x000fe20007ffe1ff */
[----:B------:R-:W-:-:S02]  /*02d0*/  UIMAD UR5, UR21, UR12, -UR10 ;  /* 0x0000000c150572a4 */ /* 0x000fc4000f8e0a0a */
[----:B--2---:R-:W-:Y:S02]  /*02e0*/  UIMAD UR6, UR13, UR16, UR6 ;  /* 0x000000100d0672a4 */ /* 0x004fe4000f8e0206 */
[----:B0-----:R-:W-:Y:S01]  /*02f0*/  UIMAD UR22, UR21, UR12, -UR14 ;  /* 0x0000000c151672a4 */ /* 0x001fe2000f8e0a0e */
[----:B------:R-:W-:Y:S01]  /*0300*/  LEA R23, R0, UR4, 0x2 ;  /* 0x0000000400177c11 */ /* 0x000fe2000f8e10ff */
[----:B-1----:R-:W-:Y:S02]  /*0310*/  UIMAD UR24, UR13, UR16, -UR17 ;  /* 0x000000100d1872a4 */ /* 0x002fe4000f8e0a11 */
[----:B---3--:R-:W-:Y:S01]  /*0320*/  UIMAD UR11, UR7, UR15, UR13 ;  /* 0x0000000f070b72a4 */ /* 0x008fe2000f8e020d */
[----:B------:R-:W0:Y:S01]  /*0330*/  LDCU.64 UR18, c[0x0][0x358] ;  /* 0x00006b00ff1277ac */ /* 0x000e220008000a00 */
[----:B------:R-:W-:Y:S02]  /*0340*/  UIADD3 UR12, UPT, UPT, UR5, -UR14, URZ ;  /* 0x8000000e050c7290 */ /* 0x000fe4000fffe0ff */
[----:B------:R-:W-:-:S02]  /*0350*/  UIADD3 UR23, UPT, UPT, UR6, -UR17, URZ ;  /* 0x8000001106177290 */ /* 0x000fc4000fffe0ff */
[----:B------:R-:W-:Y:S01]  /*0360*/  UIADD3 UR13, UPT, UPT, UR6, -UR17, -UR9 ;  /* 0x80000011060d7290 */ /* 0x000fe2000fffe809 */
[----:B------:R-:W-:-:S11]  /*0370*/  UMOV UR4, URZ ;  /* 0x000000ff00047c82 */ /* 0x000fd60008000000 */
.L_x_115:
[----:B-1----:R-:W1:Y:S02]  /*0380*/  LDCU UR5, c[0x0][0x3b4] ;  /* 0x00007680ff0577ac */ /* 0x002e640008000800 */
[----:B-1----:R-:W-:-:S09]  /*0390*/  UISETP.GE.AND UP0, UPT, UR5, 0x1, UPT ;  /* 0x000000010500788c */ /* 0x002fd2000bf06270 */
[----:B--2---:R-:W-:Y:S05]  /*03a0*/  BRA.U !UP0, `(.L_x_96) ;  /* 0x0000001108507547 */ /* 0x004fea000b800000 */
[----:B------:R-:W1:Y:S01]  /*03b0*/  LDCU UR15, c[0x0][0x3c8] ;  /* 0x00007900ff0f77ac */ /* 0x000e620008000800 */
[----:B------:R-:W-:Y:S01]  /*03c0*/  UMOV UR5, URZ ;  /* 0x000000ff00057c82 */ /* 0x000fe20008000000 */
[----:B-1----:R-:W-:Y:S02]  /*03d0*/  UIMAD UR28, UR4, UR15, UR13 ;  /* 0x0000000f041c72a4 */ /* 0x002fe4000f8e020d */
[----:B------:R-:W-:-:S12]  /*03e0*/  UIMAD UR15, UR4, UR15, -UR9 ;  /* 0x0000000f040f72a4 */ /* 0x000fd8000f8e0a09 */
.L_x_114:
[----:B-1----:R-:W1:Y:S01]  /*03f0*/  LDCU UR6, c[0x0][0x3a8] ;  /* 0x00007500ff0677ac */ /* 0x002e620008000800 */
[----:B--2---:R2:W-:Y:S01]  /*0400*/  STS [R23], RZ ;  /* 0x000000ff17007388 */ /* 0x0045e20000000800 */
[----:B-1----:R-:W-:-:S09]  /*0410*/  UISETP.GE.AND UP0, UPT, UR6, 0x1, UPT ;  /* 0x000000010600788c */ /* 0x002fd2000bf06270 */
[----:B--2---:R-:W-:Y:S05]  /*0420*/  BRA.U !UP0, `(.L_x_97) ;  /* 0x0000000d08387547 */ /* 0x004fea000b800000 */
[----:B------:R-:W1:Y:S01]  /*0430*/  LDCU UR16, c[0x0][0x3cc] ;  /* 0x00007980ff1077ac */ /* 0x000e620008000800 */
[----:B------:R-:W-:Y:S01]  /*0440*/  HFMA2 R10, -RZ, RZ, 0, 0 ;  /* 0x00000000ff0a7431 */ /* 0x000fe200000001ff */
[----:B------:R-:W-:Y:S01]  /*0450*/  UMOV UR6, URZ ;  /* 0x000000ff00067c82 */ /* 0x000fe20008000000 */
[----:B-1----:R-:W-:Y:S02]  /*0460*/  UIMAD UR29, UR5, UR16, UR12 ;  /* 0x00000010051d72a4 */ /* 0x002fe4000f8e020c */
[----:B------:R-:W-:-:S12]  /*0470*/  UIMAD UR16, UR5, UR16, -UR10 ;  /* 0x00000010051072a4 */ /* 0x000fd8000f8e0a0a */
.L_x_111:
        /* <DEDUP_REMOVED lines=21> */
.L_x_110:
        /* <DEDUP_REMOVED lines=20> */
[----:B------:R-:W-:Y:S01]  /*0710*/  BSSY.RECONVERGENT B1, `(.L_x_101) ;  /* 0x0000048000017945 */ /* 0x000fe20003800200 */
[----:B------:R-:W-:Y:S01]  /*0720*/  UIMAD UR26, UR31, UR34, UR33 ;  /* 0x000000221f1a72a4 */ /* 0x000fe2000f8e0221 */
[----:B------:R-:W-:Y:S02]  /*0730*/  ISETP.NE.AND P0, PT, R21, RZ, PT ;  /* 0x000000ff1500720c */ /* 0x000fe40003f05270 */
[----:B------:R-:W-:Y:S02]  /*0740*/  MOV R9, UR35 ;  /* 0x0000002300097c02 */ /* 0x000fe40008000f00 */
[----:B------:R-:W-:Y:S02]  /*0750*/  MOV R14, UR25 ;  /* 0x00000019000e7c02 */ /* 0x000fe40008000f00 */
[----:B------:R-:W-:-:S02]  /*0760*/  MOV R12, UR26 ;  /* 0x0000001a000c7c02 */ /* 0x000fc40008000f00 */
[----:B------:R-:W-:Y:S01]  /*0770*/  MOV R8, R0 ;  /* 0x0000000000087202 */ /* 0x000fe20000000f00 */
[----:B------:R-:W-:Y:S06]  /*0780*/  @!P3 BRA `(.L_x_102) ;  /* 0x000000040000b947 */ /* 0x000fec0003800000 */
[----:B------:R-:W-:Y:S01]  /*0790*/  UIMAD UR25, UR20, UR27, UR17 ;  /* 0x0000001b141972a4 */ /* 0x000fe2000f8e0211 */
[----:B------:R-:W-:Y:S01]  /*07a0*/  MOV R13, R2 ;  /* 0x00000002000d7202 */ /* 0x000fe20000000f00 */
[----:B------:R-:W-:Y:S01]  /*07b0*/  UIMAD UR26, UR20, UR27, UR14 ;  /* 0x0000001b141a72a4 */ /* 0x000fe2000f8e020e */
[----:B------:R-:W-:-:S03]  /*07c0*/  MOV R8, R0 ;  /* 0x0000000000087202 */ /* 0x000fc60000000f00 */
[C-C-:B------:R-:W-:Y:S02]  /*07d0*/  IMAD R11, R9.reuse, UR25, R0.reuse ;  /* 0x00000019090b7c24 */ /* 0x140fe4000f8e0200 */
[----:B------:R-:W-:-:S07]  /*07e0*/  IMAD R15, R9, UR26, R0 ;  /* 0x0000001a090f7c24 */ /* 0x000fce000f8e0200 */
.L_x_103:
[----:B------:R-:W1:Y:S08]  /*07f0*/  LDC.64 R6, c[0x0][0x380] ;  /* 0x0000e000ff067b82 */ /* 0x000e700000000a00 */
[----:B------:R-:W2:Y:S01]  /*0800*/  LDC.64 R4, c[0x0][0x388] ;  /* 0x0000e200ff047b82 */ /* 0x000ea20000000a00 */
[----:B-1----:R-:W-:-:S05]  /*0810*/  IMAD.WIDE R6, R11, 0x4, R6 ;  /* 0x000000040b067825 */ /* 0x002fca00078e0206 */
[----:B0-----:R-:W3:Y:S01]  /*0820*/  LDG.E R19, desc[UR18][R6.64] ;  /* 0x0000001206137981 */ /* 0x001ee2000c1e1900 */
[----:B--2---:R-:W-:-:S03]  /*0830*/  IMAD.WIDE R4, R15, 0x4, R4 ;  /* 0x000000040f047825 */ /* 0x004fc600078e0204 */
[----:B------:R-:W2:Y:S04]  /*0840*/  LDG.E R25, desc[UR18][R6.64+0x80] ;  /* 0x0000801206197981 */ /* 0x000ea8000c1e1900 */
[----:B------:R-:W3:Y:S04]  /*0850*/  LDG.E R18, desc[UR18][R4.64] ;  /* 0x0000001204127981 */ /* 0x000ee8000c1e1900 */
[----:B------:R-:W2:Y:S04]  /*0860*/  LDG.E R24, desc[UR18][R4.64+0x80] ;  /* 0x0000801204187981 */ /* 0x000ea8000c1e1900 */
[----:B------:R-:W4:Y:S04]  /*0870*/  LDG.E R16, desc[UR18][R6.64+0x100] ;  /* 0x0001001206107981 */ /* 0x000f28000c1e1900 */
[----:B------:R-:W4:Y:S04]  /*0880*/  LDG.E R17, desc[UR18][R4.64+0x100] ;  /* 0x0001001204117981 */ /* 0x000f28000c1e1900 */
[----:B------:R-:W5:Y:S04]  /*0890*/  LDG.E R26, desc[UR18][R6.64+0x780] ;  /* 0x00078012061a7981 */ /* 0x000f68000c1e1900 */
[----:B------:R-:W5:Y:S01]  /*08a0*/  LDG.E R28, desc[UR18][R4.64+0x780] ;  /* 0x00078012041c7981 */ /* 0x000f62000c1e1900 */
[----:B---3--:R-:W-:-:S03]  /*08b0*/  FFMA R18, R19, R18, R10 ;  /* 0x0000001213127223 */ /* 0x008fc6000000000a */
[----:B------:R-:W3:Y:S04]  /*08c0*/  LDG.E R19, desc[UR18][R6.64+0x180] ;  /* 0x0001801206137981 */ /* 0x000ee8000c1e1900 */
[----:B------:R-:W3:Y:S01]  /*08d0*/  LDG.E R10, desc[UR18][R4.64+0x180] ;  /* 0x00018012040a7981 */ /* 0x000ee2000c1e1900 */
[----:B--2---:R-:W-:-:S03]  /*08e0*/  FFMA R27, R25, R24, R18 ;  /* 0x00000018191b7223 */ /* 0x004fc60000000012 */
[----:B------:R-:W2:Y:S04]  /*08f0*/  LDG.E R18, desc[UR18][R6.64+0x200] ;  /* 0x0002001206127981 */ /* 0x000ea8000c1e1900 */
[----:B------:R-:W2:Y:S01]  /*0900*/  LDG.E R25, desc[UR18][R4.64+0x200] ;  /* 0x0002001204197981 */ /* 0x000ea2000c1e1900 */
[----:B----4-:R-:W-:-:S03]  /*0910*/  FFMA R24, R16, R17, R27 ;  /* 0x0000001110187223 */ /* 0x010fc6000000001b */
[----:B------:R-:W4:Y:S04]  /*0920*/  LDG.E R16, desc[UR18][R6.64+0x280] ;  /* 0x0002801206107981 */ /* 0x000f28000c1e1900 */
[----:B------:R-:W4:Y:S01]  /*0930*/  LDG.E R17, desc[UR18][R4.64+0x280] ;  /* 0x0002801204117981 */ /* 0x000f22000c1e1900 */
        /* <DEDUP_REMOVED lines=17> */
[----:B------:R-:W4:Y:S04]  /*0a50*/  LDG.E R17, desc[UR18][R4.64+0x580] ;  /* 0x0005801204117981 */ /* 0x000f28000c1e1900 */
[----:B------:R-:W5:Y:S01]  /*0a60*/  LDG.E R27, desc[UR18][R4.64+0x700] ;  /* 0x00070012041b7981 */ /* 0x000f62000c1e1900 */
[----:B---3--:R-:W-:-:S03]  /*0a70*/  FFMA R24, R19, R24, R16 ;  /* 0x0000001813187223 */ /* 0x008fc60000000010 */
[----:B------:R-:W3:Y:S04]  /*0a80*/  LDG.E R16, desc[UR18][R6.64+0x600] ;  /* 0x0006001206107981 */ /* 0x000ee8000c1e1900 */
[----:B------:R-:W3:Y:S01]  /*0a90*/  LDG.E R19, desc[UR18][R4.64+0x600] ;  /* 0x0006001204137981 */ /* 0x000ee2000c1e1900 */
[----:B--2---:R-:W-:-:S03]  /*0aa0*/  FFMA R29, R25, R18, R24 ;  /* 0x00000012191d7223 */ /* 0x004fc60000000018 */
[----:B------:R-:W2:Y:S04]  /*0ab0*/  LDG.E R24, desc[UR18][R6.64+0x680] ;  /* 0x0006801206187981 */ /* 0x000ea8000c1e1900 */
[----:B------:R-:W2:Y:S04]  /*0ac0*/  LDG.E R25, desc[UR18][R4.64+0x680] ;  /* 0x0006801204197981 */ /* 0x000ea8000c1e1900 */
[----:B------:R-:W5:Y:S01]  /*0ad0*/  LDG.E R18, desc[UR18][R6.64+0x700] ;  /* 0x0007001206127981 */ /* 0x000f62000c1e1900 */
[----:B------:R-:W-:Y:S01]  /*0ae0*/  IADD3 R13, PT, PT, R13, 0x10, RZ ;  /* 0x000000100d0d7810 */ /* 0x000fe20007ffe0ff */
[----:B----4-:R-:W-:-:S03]  /*0af0*/  FFMA R17, R10, R17, R29 ;  /* 0x000000110a117223 */ /* 0x010fc6000000001d */
[----:B------:R-:W-:Y:S02]  /*0b00*/  ISETP.NE.AND P3, PT, R13, RZ, PT ;  /* 0x000000ff0d00720c */ /* 0x000fe40003f65270 */
[----:B------:R-:W-:Y:S02]  /*0b10*/  IADD3 R8, PT, PT, R8, 0x200, RZ ;  /* 0x0000020008087810 */ /* 0x000fe40007ffe0ff */
[----:B------:R-:W-:Y:S02]  /*0b20*/  IADD3 R11, PT, PT, R11, 0x200, RZ ;  /* 0x000002000b0b7810 */ /* 0x000fe40007ffe0ff */
[----:B------:R-:W-:Y:S01]  /*0b30*/  IADD3 R15, PT, PT, R15, 0x200, RZ ;  /* 0x000002000f0f7810 */ /* 0x000fe20007ffe0ff */
[----:B---3--:R-:W-:-:S04]  /*0b40*/  FFMA R17, R16, R19, R17 ;  /* 0x0000001310117223 */ /* 0x008fc80000000011 */
[----:B--2---:R-:W-:-:S04]  /*0b50*/  FFMA R17, R24, R25, R17 ;  /* 0x0000001918117223 */ /* 0x004fc80000000011 */
[----:B-----5:R-:W-:-:S04]  /*0b60*/  FFMA R17, R18, R27, R17 ;  /* 0x0000001b12117223 */ /* 0x020fc80000000011 */
[----:B------:R-:W-:Y:S01]  /*0b70*/  FFMA R10, R26, R28, R17 ;  /* 0x0000001c1a0a7223 */ /* 0x000fe20000000011 */
[----:B------:R-:W-:Y:S06]  /*0b80*/  @P3 BRA `(.L_x_103) ;  /* 0xfffffffc00183947 */ /* 0x000fec000383ffff */
.L_x_102:
[----:B0-----:R-:W-:Y:S05]  /*0b90*/  BSYNC.RECONVERGENT B1 ;  /* 0x0000000000017941 */ /* 0x001fea0003800200 */
.L_x_101:
[----:B------:R-:W-:Y:S01]  /*0ba0*/  BSSY.RECONVERGENT B1, `(.L_x_104) ;  /* 0x0000052000017945 */ /* 0x000fe20003800200 */
[C---:B------:R-:W-:Y:S02]  /*0bb0*/  IMAD R11, R9.reuse, R14, UR8 ;  /* 0x00000008090b7e24 */ /* 0x040fe4000f8e020e */
[----:B------:R-:W-:Y:S01]  /*0bc0*/  IMAD R9, R9, R12, UR8 ;  /* 0x0000000809097e24 */ /* 0x000fe2000f8e020c */
[----:B------:R-:W-:Y:S06]  /*0bd0*/  @!P0 BRA `(.L_x_105) ;  /* 0x0000000400388947 */ /* 0x000fec0003800000 */
[----:B------:R-:W-:Y:S01]  /*0be0*/  BSSY.RECONVERGENT B2, `(.L_x_106) ;  /* 0x0000022000027945 */ /* 0x000fe20003800200 */
[----:B------:R-:W-:-:S03]  /*0bf0*/  ISETP.NE.AND P0, PT, R20, RZ, PT ;  /* 0x000000ff1400720c */ /* 0x000fc60003f05270 */
[----:B------:R-:W-:Y:S10]  /*0c00*/  @!P2 BRA `(.L_x_107) ;  /* 0x00000000007ca947 */ /* 0x000ff40003800000 */
[----:B------:R-:W0:Y:S01]  /*0c10*/  LDC.64 R4, c[0x0][0x380] ;  /* 0x0000e000ff047b82 */ /* 0x000e220000000a00 */
[-C--:B------:R-:W-:Y:S02]  /*0c20*/  IADD3 R13, PT, PT, R11, R8.reuse, RZ ;  /* 0x000000080b0d7210 */ /* 0x080fe40007ffe0ff */
[----:B------:R-:W-:-:S05]  /*0c30*/  IADD3 R15, PT, PT, R9, R8, RZ ;  /* 0x00000008090f7210 */ /* 0x000fca0007ffe0ff */
[----:B------:R-:W1:Y:S01]  /*0c40*/  LDC.64 R6, c[0x0][0x388] ;  /* 0x0000e200ff067b82 */ /* 0x000e620000000a00 */
[----:B0-----:R-:W-:-:S05]  /*0c50*/  IMAD.WIDE R4, R13, 0x4, R4 ;  /* 0x000000040d047825 */ /* 0x001fca00078e0204 */
[----:B------:R-:W2:Y:S01]  /*0c60*/  LDG.E R19, desc[UR18][R4.64] ;  /* 0x0000001204137981 */ /* 0x000ea2000c1e1900 */
[----:B-1----:R-:W-:-:S03]  /*0c70*/  IMAD.WIDE R6, R15, 0x4, R6 ;  /* 0x000000040f067825 */ /* 0x002fc600078e0206 */
[----:B------:R-:W3:Y:S04]  /*0c80*/  LDG.E R12, desc[UR18][R4.64+0x80] ;  /* 0x00008012040c7981 */ /* 0x000ee8000c1e1900 */
[----:B------:R-:W2:Y:S04]  /*0c90*/  LDG.E R18, desc[UR18][R6.64] ;  /* 0x0000001206127981 */ /* 0x000ea8000c1e1900 */
[----:B------:R-:W3:Y:S04]  /*0ca0*/  LDG.E R13, desc[UR18][R6.64+0x80] ;  /* 0x00008012060d7981 */ /* 0x000ee8000c1e1900 */
[----:B------:R-:W4:Y:S04]  /*0cb0*/  LDG.E R14, desc[UR18][R4.64+0x100] ;  /* 0x00010012040e7981 */ /* 0x000f28000c1e1900 */
[----:B------:R-:W4:Y:S04]  /*0cc0*/  LDG.E R15, desc[UR18][R6.64+0x100] ;  /* 0x00010012060f7981 */ /* 0x000f28000c1e1900 */
[----:B------:R-:W5:Y:S04]  /*0cd0*/  LDG.E R16, desc[UR18][R4.64+0x180] ;  /* 0x0001801204107981 */ /* 0x000f68000c1e1900 */
[----:B------:R-:W5:Y:S04]  /*0ce0*/  LDG.E R17, desc[UR18][R6.64+0x180] ;  /* 0x0001801206117981 */ /* 0x000f68000c1e1900 */
[----:B------:R-:W5:Y:S04]  /*0cf0*/  LDG.E R24, desc[UR18][R6.64+0x200] ;  /* 0x0002001206187981 */ /* 0x000f68000c1e1900 */
[----:B------:R-:W5:Y:S04]  /*0d00*/  LDG.E R29, desc[UR18][R6.64+0x280] ;  /* 0x00028012061d7981 */ /* 0x000f68000c1e1900 */
[----:B------:R-:W5:Y:S04]  /*0d10*/  LDG.E R27, desc[UR18][R6.64+0x300] ;  /* 0x00030012061b7981 */ /* 0x000f68000c1e1900 */
[----:B------:R-:W5:Y:S04]  /*0d20*/  LDG.E R25, desc[UR18][R4.64+0x380] ;  /* 0x0003801204197981 */ /* 0x000f68000c1e1900 */
[----:B------:R-:W5:Y:S01]  /*0d30*/  LDG.E R26, desc[UR18][R6.64+0x380] ;  /* 0x00038012061a7981 */ /* 0x000f62000c1e1900 */
[----:B--2---:R-:W-:-:S03]  /*0d40*/  FFMA R28, R19, R18, R10 ;  /* 0x00000012131c7223 */ /* 0x004fc6000000000a */
[----:B------:R-:W2:Y:S04]  /*0d50*/  LDG.E R19, desc[UR18][R4.64+0x200] ;  /* 0x0002001204137981 */ /* 0x000ea8000c1e1900 */
[----:B------:R-:W2:Y:S04]  /*0d60*/  LDG.E R18, desc[UR18][R4.64+0x280] ;  /* 0x0002801204127981 */ /* 0x000ea8000c1e1900 */
[----:B------:R-:W2:Y:S01]  /*0d70*/  LDG.E R10, desc[UR18][R4.64+0x300] ;  /* 0x00030012040a7981 */ /* 0x000ea2000c1e1900 */
[----:B---3--:R-:W-:-:S04]  /*0d80*/  FFMA R13, R12, R13, R28 ;  /* 0x0000000d0c0d7223 */ /* 0x008fc8000000001c */
[----:B----4-:R-:W-:-:S04]  /*0d90*/  FFMA R13, R14, R15, R13 ;  /* 0x0000000f0e0d7223 */ /* 0x010fc8000000000d */
[----:B-----5:R-:W-:Y:S01]  /*0da0*/  FFMA R16, R16, R17, R13 ;  /* 0x0000001110107223 */ /* 0x020fe2000000000d */
[----:B------:R-:W-:-:S03]  /*0db0*/  IADD3 R8, PT, PT, R8, 0x100, RZ ;  /* 0x0000010008087810 */ /* 0x000fc60007ffe0ff */
[----:B--2---:R-:W-:-:S04]  /*0dc0*/  FFMA R19, R19, R24, R16 ;  /* 0x0000001813137223 */ /* 0x004fc80000000010 */
[----:B------:R-:W-:-:S04]  /*0dd0*/  FFMA R19, R18, R29, R19 ;  /* 0x0000001d12137223 */ /* 0x000fc80000000013 */
[----:B------:R-:W-:-:S04]  /*0de0*/  FFMA R10, R10, R27, R19 ;  /* 0x0000001b0a0a7223 */ /* 0x000fc80000000013 */
[----:B------:R-:W-:-:S07]  /*0df0*/  FFMA R10, R25, R26, R10 ;  /* 0x0000001a190a7223 */ /* 0x000fce000000000a */
.L_x_107:
[----:B------:R-:W-:Y:S05]  /*0e00*/  BSYNC.RECONVERGENT B2 ;  /* 0x0000000000027941 */ /* 0x000fea0003800200 */
.L_x_106:
[----:B------:R-:W-:Y:S05]  /*0e10*/  @!P0 BRA `(.L_x_105) ;  /* 0x0000000000a88947 */ /* 0x000fea0003800000 */
        /* <DEDUP_REMOVED lines=12> */
[----:B------:R-:W4:Y:S04]  /*0ee0*/  LDG.E R15, desc[UR18][R6.64+0x80] ;  /* 0x00008012060f7981 */ /* 0x000f28000c1e1900 */
[----:B------:R-:W4:Y:S04]  /*0ef0*/  LDG.E R14, desc[UR18][R4.64+0x80] ;  /* 0x00008012040e7981 */ /* 0x000f28000c1e1900 */
[----:B------:R-:W3:Y:S04]  /*0f00*/  LDG.E R16, desc[UR18][R4.64+0x100] ;  /* 0x0001001204107981 */ /* 0x000ee8000c1e1900 */
[----:B------:R-:W5:Y:S04]  /*0f10*/  LDG.E R19, desc[UR18][R6.64+0x180] ;  /* 0x0001801206137981 */ /* 0x000f68000c1e1900 */
[----:B------:R-:W5:Y:S01]  /*0f20*/  LDG.E R18, desc[UR18][R4.64+0x180] ;  /* 0x0001801204127981 */ /* 0x000f62000c1e1900 */
[----:B------:R-:W-:Y:S01]  /*0f30*/  IADD3 R8, PT, PT, R8, 0x80, RZ ;  /* 0x0000008008087810 */ /* 0x000fe20007ffe0ff */
[----:B--2---:R-:W-:-:S04]  /*0f40*/  FFMA R12, R13, R12, R10 ;  /* 0x0000000c0d0c7223 */ /* 0x004fc8000000000a */
[----:B----4-:R-:W-:-:S04]  /*0f50*/  FFMA R12, R15, R14, R12 ;  /* 0x0000000e0f0c7223 */ /* 0x010fc8000000000c */
[----:B---3--:R-:W-:-:S04]  /*0f60*/  FFMA R12, R17, R16, R12 ;  /* 0x00000010110c7223 */ /* 0x008fc8000000000c */
[----:B-----5:R-:W-:-:S07]  /*0f70*/  FFMA R10, R19, R18, R12 ;  /* 0x00000012130a7223 */ /* 0x020fce000000000c */
.L_x_109:
[----:B------:R-:W-:Y:S05]  /*0f80*/  BSYNC.RECONVERGENT B2 ;  /* 0x0000000000027941 */ /* 0x000fea0003800200 */
.L_x_108:
[----:B------:R-:W-:Y:S05]  /*0f90*/  @!P0 BRA `(.L_x_105) ;  /* 0x0000000000488947 */ /* 0x000fea0003800000 */
[----:B------:R-:W0:Y:S01]  /*0fa0*/  LDC.64 R6, c[0x0][0x380] ;  /* 0x0000e000ff067b82 */ /* 0x000e220000000a00 */
[-C--:B------:R-:W-:Y:S02]  /*0fb0*/  IADD3 R11, PT, PT, R11, R8.reuse, RZ ;  /* 0x000000080b0b7210 */ /* 0x080fe40007ffe0ff */
[----:B------:R-:W-:-:S05]  /*0fc0*/  IADD3 R9, PT, PT, R9, R8, RZ ;  /* 0x0000000809097210 */ /* 0x000fca0007ffe0ff */
[----:B------:R-:W1:Y:S01]  /*0fd0*/  LDC.64 R4, c[0x0][0x388] ;  /* 0x0000e200ff047b82 */ /* 0x000e620000000a00 */
[----:B0-----:R-:W-:-:S04]  /*0fe0*/  IMAD.WIDE R6, R11, 0x4, R6 ;  /* 0x000000040b067825 */ /* 0x001fc800078e0206 */
[----:B-1----:R-:W-:Y:S02]  /*0ff0*/  IMAD.WIDE R4, R9, 0x4, R4 ;  /* 0x0000000409047825 */ /* 0x002fe400078e0204 */
[----:B------:R-:W2:Y:S04]  /*1000*/  LDG.E R9, desc[UR18][R6.64] ;  /* 0x0000001206097981 */ /* 0x000ea8000c1e1900 */
[----:B------:R-:W2:Y:S01]  /*1010*/  LDG.E R8, desc[UR18][R4.64] ;  /* 0x0000001204087981 */ /* 0x000ea2000c1e1900 */
[----:B------:R-:W-:Y:S01]  /*1020*/  ISETP.NE.AND P0, PT, R3, 0x1, PT ;  /* 0x000000010300780c */ /* 0x000fe20003f05270 */
[----:B--2---:R-:W-:-:S12]  /*1030*/  FFMA R10, R9, R8, R10 ;  /* 0x00000008090a7223 */ /* 0x004fd8000000000a */
[----:B------:R-:W-:Y:S05]  /*1040*/  @!P0 BRA `(.L_x_105) ;  /* 0x00000000001c8947 */ /* 0x000fea0003800000 */
[----:B------:R-:W-:Y:S01]  /*1050*/  ISETP.NE.AND P0, PT, R3, 0x2, PT ;  /* 0x000000020300780c */ /* 0x000fe20003f05270 */
[----:B------:R-:W2:Y:S04]  /*1060*/  LDG.E R9, desc[UR18][R6.64+0x80] ;  /* 0x0000801206097981 */ /* 0x000ea8000c1e1900 */
[----:B------:R-:W2:Y:S08]  /*1070*/  LDG.E R8, desc[UR18][R4.64+0x80] ;  /* 0x0000801204087981 */ /* 0x000eb0000c1e1900 */
[----:B------:R-:W3:Y:S04]  /*1080*/  @P0 LDG.E R11, desc[UR18][R6.64+0x100] ;  /* 0x00010012060b0981 */ /* 0x000ee8000c1e1900 */
[----:B------:R-:W3:Y:S01]  /*1090*/  @P0 LDG.E R12, desc[UR18][R4.64+0x100] ;  /* 0x00010012040c0981 */ /* 0x000ee2000c1e1900 */
[----:B--2---:R-:W-:-:S04]  /*10a0*/  FFMA R10, R9, R8, R10 ;  /* 0x00000008090a7223 */ /* 0x004fc8000000000a */
[----:B---3--:R-:W-:-:S07]  /*10b0*/  @P0 FFMA R10, R11, R12, R10 ;  /* 0x0000000c0b0a0223 */ /* 0x008fce000000000a */
.L_x_105:
[----:B------:R-:W-:Y:S05]  /*10c0*/  BSYNC.RECONVERGENT B1 ;  /* 0x0000000000017941 */ /* 0x000fea0003800200 */
.L_x_104:
[----:B------:R1:W-:Y:S02]  /*10d0*/  STS [R23], R10 ;  /* 0x0000000a17007388 */ /* 0x0003e40000000800 */
.L_x_100:
[----:B0-----:R-:W-:Y:S05]  /*10e0*/  BSYNC.RECONVERGENT B0 ;  /* 0x0000000000007941 */ /* 0x001fea0003800200 */
.L_x_99:
[----:B------:R-:W-:Y:S05]  /*10f0*/  BRA.U UP0, `(.L_x_110) ;  /* 0xfffffff500347547 */ /* 0x000fea000b83ffff */
.L_x_98:
[----:B------:R-:W-:Y:S05]  /*1100*/  BRA.U UP2, `(.L_x_111) ;  /* 0xfffffff102dc7547 */ /* 0x000fea000b83ffff */
.L_x_97:
        /* <DEDUP_REMOVED lines=12> */
[----:B------:R-:W2:Y:S04]  /*11d0*/  LDS.128 R4, [UR6] ;  /* 0x00000006ff047984 */ /* 0x000ea80008000c00 */
[----:B------:R-:W3:Y:S04]  /*11e0*/  LDS.128 R16, [UR6+0x10] ;  /* 0x00001006ff107984 */ /* 0x000ee80008000c00 */
[----:B-1----:R-:W1:Y:S04]  /*11f0*/  LDS.128 R8, [UR6+0x20] ;  /* 0x00002006ff087984 */ /* 0x002e680008000c00 */
[----:B------:R-:W4:Y:S01]  /*1200*/  LDS.128 R12, [UR6+0x30] ;  /* 0x00003006ff0c7984 */ /* 0x000f220008000c00 */
[----:B--2---:R-:W-:-:S04]  /*1210*/  FADD R4, RZ, R4 ;  /* 0x00000004ff047221 */ /* 0x004fc80000000000 */
        /* <DEDUP_REMOVED lines=8> */
[----:B-1----:R-:W-:Y:S02]  /*12a0*/  FADD R8, R19, R8 ;  /* 0x0000000813087221 */ /* 0x002fe40000000000 */
[----:B------:R-:W1:Y:S02]  /*12b0*/  LDS.128 R16, [UR6+0x50] ;  /* 0x00005006ff107984 */ /* 0x000e640008000c00 */
[----:B------:R-:W-:-:S04]  /*12c0*/  FADD R9, R8, R9 ;  /* 0x0000000908097221 */ /* 0x000fc80000000000 */
[----:B------:R-:W-:-:S04]  /*12d0*/  FADD R10, R9, R10 ;  /* 0x0000000a090a7221 */ /* 0x000fc80000000000 */
[----:B------:R-:W-:-:S04]  /*12e0*/  FADD R11, R10, R11 ;  /* 0x0000000b0a0b7221 */ /* 0x000fc80000000000 */
[----:B----4-:R-:W-:Y:S02]  /*12f0*/  FADD R12, R11, R12 ;  /* 0x0000000c0b0c7221 */ /* 0x010fe40000000000 */
[----:B------:R-:W3:Y:S02]  /*1300*/  LDS.128 R8, [UR6+0x60] ;  /* 0x00006006ff087984 */ /* 0x000ee40008000c00 */
[----:B------:R-:W-:-:S04]  /*1310*/  FADD R13, R12, R13 ;  /* 0x0000000d0c0d7221 */ /* 0x000fc80000000000 */
[----:B------:R-:W-:-:S04]  /*1320*/  FADD R14, R13, R14 ;  /* 0x0000000e0d0e7221 */ /* 0x000fc80000000000 */
[----:B------:R-:W-:-:S04]  /*1330*/  FADD R15, R14, R15 ;  /* 0x0000000f0e0f7221 */ /* 0x000fc80000000000 */
[----:B--2---:R-:W-:Y:S02]  /*1340*/  FADD R4, R15, R4 ;  /* 0x000000040f047221 */ /* 0x004fe40000000000 */
[----:B------:R-:W2:Y:S01]  /*1350*/  LDS.128 R12, [UR6+0x70] ;  /* 0x00007006ff0c7984 */ /* 0x000ea20008000c00 */
[----:B------:R-:W4:Y:S01]  /*1360*/  LDCU.64 UR6, c[0x0][0x390] ;  /* 0x00007200ff0677ac */ /* 0x000f220008000a00 */
[----:B------:R-:W-:-:S04]  /*1370*/  FADD R5, R4, R5 ;  /* 0x0000000504057221 */ /* 0x000fc80000000000 */
[----:B------:R-:W-:-:S04]  /*1380*/  FADD R6, R5, R6 ;  /* 0x0000000605067221 */ /* 0x000fc80000000000 */
[----:B------:R-:W-:-:S04]  /*1390*/  FADD R7, R6, R7 ;  /* 0x0000000706077221 */ /* 0x000fc80000000000 */
[----:B-1----:R-:W-:-:S04]  /*13a0*/  FADD R16, R7, R16 ;  /* 0x0000001007107221 */ /* 0x002fc80000000000 */
[----:B------:R-:W-:Y:S01]  /*13b0*/  FADD R17, R16, R17 ;  /* 0x0000001110117221 */ /* 0x000fe20000000000 */
[----:B----4-:R-:W-:-:S03]  /*13c0*/  UIMAD.WIDE UR6, UR14, 0x4, UR6 ;  /* 0x000000040e0678a5 */ /* 0x010fc6000f8e0206 */
[----:B------:R-:W-:-:S03]  /*13d0*/  FADD R18, R17, R18 ;  /* 0x0000001211127221 */ /* 0x000fc60000000000 */
[----:B------:R-:W-:Y:S01]  /*13e0*/  MOV R4, UR6 ;  /* 0x0000000600047c02 */ /* 0x000fe20008000f00 */
[----:B------:R-:W-:Y:S01]  /*13f0*/  FADD R19, R18, R19 ;  /* 0x0000001312137221 */ /* 0x000fe20000000000 */
[----:B------:R-:W-:-:S03]  /*1400*/  MOV R5, UR7 ;  /* 0x0000000700057c02 */ /* 0x000fc60008000f00 */
[----:B---3--:R-:W-:-:S04]  /*1410*/  FADD R8, R19, R8 ;  /* 0x0000000813087221 */ /* 0x008fc80000000000 */
[----:B------:R-:W-:-:S04]  /*1420*/  FADD R9, R8, R9 ;  /* 0x0000000908097221 */ /* 0x000fc80000000000 */
[----:B------:R-:W-:-:S04]  /*1430*/  FADD R10, R9, R10 ;  /* 0x0000000a090a7221 */ /* 0x000fc80000000000 */
[----:B------:R-:W-:-:S04]  /*1440*/  FADD R11, R10, R11 ;  /* 0x0000000b0a0b7221 */ /* 0x000fc80000000000 */
[----:B--2---:R-:W-:-:S04]  /*1450*/  FADD R12, R11, R12 ;  /* 0x0000000c0b0c7221 */ /* 0x004fc80000000000 */
[----:B------:R-:W-:-:S04]  /*1460*/  FADD R13, R12, R13 ;  /* 0x0000000d0c0d7221 */ /* 0x000fc80000000000 */
[----:B------:R-:W-:-:S04]  /*1470*/  FADD R14, R13, R14 ;  /* 0x0000000e0d0e7221 */ /* 0x000fc80000000000 */
[----:B------:R-:W-:-:S05]  /*1480*/  FADD R15, R14, R15 ;  /* 0x0000000f0e0f7221 */ /* 0x000fca0000000000 */
[----:B0-----:R2:W-:Y:S02]  /*1490*/  STG.E desc[UR18][R4.64], R15 ;  /* 0x0000000f04007986 */ /* 0x0015e4000c101912 */
.L_x_113:
[----:B0-----:R-:W-:Y:S05]  /*14a0*/  BSYNC.RECONVERGENT B0 ;  /* 0x0000000000007941 */ /* 0x001fea0003800200 */
.L_x_112:
[----:B------:R-:W0:Y:S01]  /*14b0*/  LDCU UR6, c[0x0][0x3b4] ;  /* 0x00007680ff0677ac */ /* 0x000e220008000800 */
[----:B------:R-:W-:-:S04]  /*14c0*/  UIADD3 UR5, UPT, UPT, UR5, 0x1, URZ ;  /* 0x0000000105057890 */ /* 0x000fc8000fffe0ff */
[----:B0-----:R-:W-:-:S09]  /*14d0*/  UISETP.NE.AND UP0, UPT, UR5, UR6, UPT ;  /* 0x000000060500728c */ /* 0x001fd2000bf05270 */
[----:B------:R-:W-:Y:S05]  /*14e0*/  BRA.U UP0, `(.L_x_114) ;  /* 0xffffffed00c07547 */ /* 0x000fea000b83ffff */
.L_x_96:
[----:B------:R-:W3:Y:S01]  /*14f0*/  LDCU UR5, c[0x0][0x3b0] ;  /* 0x00007600ff0577ac */ /* 0x000ee20008000800 */
[----:B------:R-:W-:-:S04]  /*1500*/  UIADD3 UR4, UPT, UPT, UR4, 0x1, URZ ;  /* 0x0000000104047890 */ /* 0x000fc8000fffe0ff */
[----:B---3--:R-:W-:-:S09]  /*1510*/  UISETP.NE.AND UP0, UPT, UR4, UR5, UPT ;  /* 0x000000050400728c */ /* 0x008fd2000bf05270 */
[----:B------:R-:W-:Y:S05]  /*1520*/  BRA.U UP0, `(.L_x_115) ;  /* 0xffffffed00947547 */ /* 0x000fea000b83ffff */
[----:B0-----:R-:W-:Y:S05]  /*1530*/  EXIT ;  /* 0x000000000000794d */ /* 0x001fea0003800000 */
.L_x_116:
        /* <DEDUP_REMOVED lines=12> */
.L_x_124:


//--------------------- .text._Z21blob_rearrange_kernelIfEvPKT_PS0_iiiiiii --------------------------
	.section	.text._Z21blob_rearrange_kernelIfEvPKT_PS0_iiiiiii,"ax",@progbits
	.align	128
        .global         _Z21blob_rearrange_kernelIfEvPKT_PS0_iiiiiii
        .type           _Z21blob_rearrange_kernelIfEvPKT_PS0_iiiiiii,@function
        .size           _Z21blob_rearrange_kernelIfEvPKT_PS0_iiiiiii,(.L_x_125 - _Z21blob_rearrange_kernelIfEvPKT_PS0_iiiiiii)
        .other          _Z21blob_rearrange_kernelIfEvPKT_PS0_iiiiiii,@"STO_CUDA_ENTRY STV_DEFAULT"
_Z21blob_rearrange_kernelIfEvPKT_PS0_iiiiiii:
.text._Z21blob_rearrange_kernelIfEvPKT_PS0_iiiiiii:
        /* <DEDUP_REMOVED lines=15> */
[----:B0-----:R-:W-:-:S04]  /*00f0*/  IMAD R7, R3, R0, UR6 ;  /* 0x0000000603077e24 */ /* 0x001fc8000f8e0200 */
[----:B------:R-:W-:-:S04]  /*0100*/  IMAD R7, R7, UR7, R6 ;  /* 0x0000000707077c24 */ /* 0x000fc8000f8e0206 */
[----:B---3--:R-:W-:-:S05]  /*0110*/  IMAD.WIDE R4, R7, 0x4, R4 ;  /* 0x0000000407047825 */ /* 0x008fca00078e0204 */
[----:B-1----:R0:W3:Y:S01]  /*0120*/  LDG.E R2, desc[UR4][R4.64] ;  /* 0x0000000404027981 */ /* 0x0020e2000c1e1900 */
[----:B----4-:R-:W-:-:S04]  /*0130*/  IABS R11, R13 ;  /* 0x0000000d000b7213 */ /* 0x010fc80000000000 */
[----:B------:R-:W1:Y:S01]  /*0140*/  I2F.RP R7, R11 ;  /* 0x0000000b00077306 */ /* 0x000e620000209400 */
[----:B0-----:R-:W-:-:S07]  /*0150*/  IABS R4, R6 ;  /* 0x0000000600047213 */ /* 0x001fce0000000000 */
[----:B-1----:R-:W0:Y:S02]  /*0160*/  MUFU.RCP R7, R7 ;  /* 0x0000000700077308 */ /* 0x002e240000001000 */
[----:B0-----:R-:W-:-:S06]  /*0170*/  IADD3 R8, PT, PT, R7, 0xffffffe, RZ ;  /* 0x0ffffffe07087810 */ /* 0x001fcc0007ffe0ff */
[----:B------:R0:W1:Y:S02]  /*0180*/  F2I.FTZ.U32.TRUNC.NTZ R9, R8 ;  /* 0x0000000800097305 */ /* 0x000064000021f000 */
[----:B0-----:R-:W-:Y:S01]  /*0190*/  IMAD.MOV.U32 R8, RZ, RZ, RZ ;  /* 0x000000ffff087224 */ /* 0x001fe200078e00ff */
[----:B-1----:R-:W-:-:S05]  /*01a0*/  IADD3 R10, PT, PT, RZ, -R9, RZ ;  /* 0x80000009ff0a7210 */ /* 0x002fca0007ffe0ff */
[----:B------:R-:W-:Y:S02]  /*01b0*/  IMAD R15, R10, R11, RZ ;  /* 0x0000000b0a0f7224 */ /* 0x000fe400078e02ff */
[----:B------:R-:W2:Y:S02]  /*01c0*/  LDC R10, c[0x0][0x3a4] ;  /* 0x0000e900ff0a7b82 */ /* 0x000ea40000000800 */
[----:B------:R-:W-:-:S06]  /*01d0*/  IMAD.HI.U32 R9, R9, R15, R8 ;  /* 0x0000000f09097227 */ /* 0x000fcc00078e0008 */
[----:B------:R-:W-:-:S05]  /*01e0*/  IMAD.HI.U32 R9, R9, R4, RZ ;  /* 0x0000000409097227 */ /* 0x000fca00078e00ff */
[----:B------:R-:W-:-:S05]  /*01f0*/  IADD3 R5, PT, PT, -R9, RZ, RZ ;  /* 0x000000ff09057210 */ /* 0x000fca0007ffe1ff */
[C---:B------:R-:W-:Y:S01]  /*0200*/  IMAD R4, R11.reuse, R5, R4 ;  /* 0x000000050b047224 */ /* 0x040fe200078e0204 */
[----:B------:R-:W-:Y:S04]  /*0210*/  BAR.SYNC.DEFER_BLOCKING 0x0 ;  /* 0x0000000000007b1d */ /* 0x000fe80000010000 */
[----:B------:R-:W-:Y:S01]  /*0220*/  ISETP.GT.U32.AND P2, PT, R11, R4, PT ;  /* 0x000000040b00720c */ /* 0x000fe20003f44070 */
[----:B--2---:R-:W-:Y:S02]  /*0230*/  IMAD R3, R3, UR8, R10 ;  /* 0x0000000803037c24 */ /* 0x004fe4000f8e020a */
[----:B------:R-:W-:-:S10]  /*0240*/  IMAD R8, R10, 0x2, R13 ;  /* 0x000000020a087824 */ /* 0x000fd400078e020d */
[----:B------:R-:W-:Y:S01]  /*0250*/  @!P2 IMAD.IADD R4, R4, 0x1, -R11 ;  /* 0x000000010404a824 */ /* 0x000fe200078e0a0b */
[----:B------:R-:W-:Y:S02]  /*0260*/  @!P2 IADD3 R9, PT, PT, R9, 0x1, RZ ;  /* 0x000000010909a810 */ /* 0x000fe40007ffe0ff */
[----:B------:R-:W-:Y:S02]  /*0270*/  ISETP.NE.AND P2, PT, R13, RZ, PT ;  /* 0x000000ff0d00720c */ /* 0x000fe40003f45270 */
[----:B------:R-:W-:Y:S02]  /*0280*/  ISETP.GE.U32.AND P0, PT, R4, R11, PT ;  /* 0x0000000b0400720c */ /* 0x000fe40003f06070 */
[----:B------:R-:W-:-:S04]  /*0290*/  LOP3.LUT R4, R6, R13, RZ, 0x3c, !PT ;  /* 0x0000000d06047212 */ /* 0x000fc800078e3cff */
[----:B------:R-:W-:Y:S02]  /*02a0*/  ISETP.GE.AND P1, PT, R4, RZ, PT ;  /* 0x000000ff0400720c */ /* 0x000fe40003f26270 */
[----:B------:R-:W0:Y:S05]  /*02b0*/  LDC.64 R4, c[0x0][0x388] ;  /* 0x0000e200ff047b82 */ /* 0x000e2a0000000a00 */
[----:B------:R-:W-:-:S06]  /*02c0*/  @P0 VIADD R9, R9, 0x1 ;  /* 0x0000000109090836 */ /* 0x000fcc0000000000 */
[----:B------:R-:W-:Y:S02]  /*02d0*/  @!P1 IADD3 R9, PT, PT, -R9, RZ, RZ ;  /* 0x000000ff09099210 */ /* 0x000fe40007ffe1ff */
[----:B------:R-:W-:-:S04]  /*02e0*/  @!P2 LOP3.LUT R9, RZ, R13, RZ, 0x33, !PT ;  /* 0x0000000dff09a212 */ /* 0x000fc800078e33ff */
[C---:B------:R-:W-:Y:S02]  /*02f0*/  IADD3 R7, PT, PT, -R9.reuse, RZ, RZ ;  /* 0x000000ff09077210 */ /* 0x040fe40007ffe1ff */
[----:B------:R-:W-:-:S03]  /*0300*/  IADD3 R9, PT, PT, R9, R10, RZ ;  /* 0x0000000a09097210 */ /* 0x000fc60007ffe0ff */
[----:B------:R-:W-:-:S05]  /*0310*/  IMAD R6, R13, R7, R6 ;  /* 0x000000070d067224 */ /* 0x000fca00078e0206 */
[----:B------:R-:W-:-:S05]  /*0320*/  IADD3 R3, PT, PT, R6, R3, RZ ;  /* 0x0000000306037210 */ /* 0x000fca0007ffe0ff */
[----:B------:R-:W-:-:S04]  /*0330*/  IMAD R3, R9, R8, R3 ;  /* 0x0000000809037224 */ /* 0x000fc800078e0203 */
[----:B------:R-:W-:-:S04]  /*0340*/  IMAD R3, R3, R0, UR6 ;  /* 0x0000000603037e24 */ /* 0x000fc8000f8e0200 */
[----:B0-----:R-:W-:-:S05]  /*0350*/  IMAD.WIDE R4, R3, 0x4, R4 ;  /* 0x0000000403047825 */ /* 0x001fca00078e0204 */
[----:B---3--:R-:W-:Y:S01]  /*0360*/  STG.E desc[UR4][R4.64], R2 ;  /* 0x0000000204007986 */ /* 0x008fe2000c101904 */
[----:B------:R-:W-:Y:S05]  /*0370*/  EXIT ;  /* 0x000000000000794d */ /* 0x000fea0003800000 */
.L_x_117:
        /* <DEDUP_REMOVED lines=16> */
.L_x_125:


//--------------------- .nv.shared._Z22correlation_old_kernelIdEviiiiiiiiiiiiiiiiPKT_S2_PS0_ --------------------------
	.section	.nv.shared._Z22correlation_old_kernelIdEviiiiiiiiiiiiiiiiPKT_S2_PS0_,"aw",@nobits
	.sectionflags	@""
	.align	16
.nv.shared._Z22correlation_old_kernelIdEviiiiiiiiiiiiiiiiPKT_S2_PS0_:
	.zero		1280


//--------------------- .nv.shared.reserved.0     --------------------------
	.section	.nv.shared.reserved.0,"aw",@nobits
	.weak		__nv_reservedSMEM_offset_0_alias
	.size		__nv_reservedSMEM_offset_0_alias, 0, 64
	.other		__nv_reservedSMEM_offset_0_alias,@"STO_CUDA_RESERVED_SHARED STV_DEFAULT"
__nv_reservedSMEM_offset_0_alias:
	.zero		0
	.zero		64


//--------------------- .nv.shared._Z31correlation_cuda_forward_kernelIdEvPKT_S2_PS0_iiiiiiiiiiiiiiiiii --------------------------
	.section	.nv.shared._Z31correlation_cuda_forward_kernelIdEvPKT_S2_PS0_iiiiiiiiiiiiiiiiii,"aw",@nobits
	.sectionflags	@""
	.align	16
.nv.shared._Z31correlation_cuda_forward_kernelIdEvPKT_S2_PS0_iiiiiiiiiiiiiiiiii:
	.zero		1280


//--------------------- .nv.shared._Z21blob_rearrange_kernelIdEvPKT_PS0_iiiiiii --------------------------
	.section	.nv.shared._Z21blob_rearrange_kernelIdEvPKT_PS0_iiiiiii,"aw",@nobits
	.sectionflags	@""
	.align	16
	.zero		1024


//--------------------- .nv.shared._Z22correlation_old_kernelIfEviiiiiiiiiiiiiiiiPKT_S2_PS0_ --------------------------
	.section	.nv.shared._Z22correlation_old_kernelIfEviiiiiiiiiiiiiiiiPKT_S2_PS0_,"aw",@nobits
	.sectionflags	@""
	.align	16
.nv.shared._Z22correlation_old_kernelIfEviiiiiiiiiiiiiiiiPKT_S2_PS0_:
	.zero		1152


//--------------------- .nv.shared._Z31correlation_cuda_forward_kernelIfEvPKT_S2_PS0_iiiiiiiiiiiiiiiiii --------------------------
	.section	.nv.shared._Z31correlation_cuda_forward_kernelIfEvPKT_S2_PS0_iiiiiiiiiiiiiiiiii,"aw",@nobits
	.sectionflags	@""
	.align	16
.nv.shared._Z31correlation_cuda_forward_kernelIfEvPKT_S2_PS0_iiiiiiiiiiiiiiiiii:
	.zero		1152


//--------------------- .nv.shared._Z21blob_rearrange_kernelIfEvPKT_PS0_iiiiiii --------------------------
	.section	.nv.shared._Z21blob_rearrange_kernelIfEvPKT_PS0_iiiiiii,"aw",@nobits
	.sectionflags	@""
	.align	16
	.zero		1024


//--------------------- .nv.constant0._Z22correlation_old_kernelIdEviiiiiiiiiiiiiiiiPKT_S2_PS0_ --------------------------
	.section	.nv.constant0._Z22correlation_old_kernelIdEviiiiiiiiiiiiiiiiPKT_S2_PS0_,"a",@progbits
	.sectionflags	@""
	.align	4
.nv.constant0._Z22correlation_old_kernelIdEviiiiiiiiiiiiiiiiPKT_S2_PS0_:
	.zero		984


//--------------------- .nv.constant0._Z31correlation_cuda_forward_kernelIdEvPKT_S2_PS0_iiiiiiiiiiiiiiiiii --------------------------
	.section	.nv.constant0._Z31correlation_cuda_forward_kernelIdEvPKT_S2_PS0_iiiiiiiiiiiiiiiiii,"a",@progbits
	.sectionflags	@""
	.align	4
.nv.constant0._Z31correlation_cuda_forward_kernelIdEvPKT_S2_PS0_iiiiiiiiiiiiiiiiii:
	.zero		992


//--------------------- .nv.constant0._Z21blob_rearrange_kernelIdEvPKT_PS0_iiiiiii --------------------------
	.section	.nv.constant0._Z21blob_rearrange_kernelIdEvPKT_PS0_iiiiiii,"a",@progbits
	.sectionflags	@""
	.align	4
.nv.constant0._Z21blob_rearrange_kernelIdEvPKT_PS0_iiiiiii:
	.zero		940


//--------------------- .nv.constant0._Z22correlation_old_kernelIfEviiiiiiiiiiiiiiiiPKT_S2_PS0_ --------------------------
	.section	.nv.constant0._Z22correlation_old_kernelIfEviiiiiiiiiiiiiiiiPKT_S2_PS0_,"a",@progbits
	.sectionflags	@""
	.align	4
.nv.constant0._Z22correlation_old_kernelIfEviiiiiiiiiiiiiiiiPKT_S2_PS0_:
	.zero		984


//--------------------- .nv.constant0._Z31correlation_cuda_forward_kernelIfEvPKT_S2_PS0_iiiiiiiiiiiiiiiiii --------------------------
	.section	.nv.constant0._Z31correlation_cuda_forward_kernelIfEvPKT_S2_PS0_iiiiiiiiiiiiiiiiii,"a",@progbits
	.sectionflags	@""
	.align	4
.nv.constant0._Z31correlation_cuda_forward_kernelIfEvPKT_S2_PS0_iiiiiiiiiiiiiiiiii:
	.zero		992


//--------------------- .nv.constant0._Z21blob_rearrange_kernelIfEvPKT_PS0_iiiiiii --------------------------
	.section	.nv.constant0._Z21blob_rearrange_kernelIfEvPKT_PS0_iiiiiii,"a",@progbits
	.sectionflags	@""
	.align	4
.nv.constant0._Z21blob_rearrange_kernelIfEvPKT_PS0_iiiiiii:
	.zero		940


//--------------------- SYMBOLS --------------------------

	.type		.nv.reservedSmem.offset0,@object
	.size		.nv.reservedSmem.offset0,0x4
	.type		.nv.reservedSmem.cap,@object
	.size		.nv.reservedSmem.cap,0x4
